//
// Generated by NVIDIA NVVM Compiler
//
// Compiler Build ID: CL-36424714
// Cuda compilation tools, release 13.0, V13.0.88
// Based on NVVM 20.0.0
//

.version 9.0
.target sm_100
.address_size 64

	// .globl	talu_shortconv_step_f32

.visible .entry talu_shortconv_step_f32(
	.param .u64 .ptr .align 1 talu_shortconv_step_f32_param_0,
	.param .u64 .ptr .align 1 talu_shortconv_step_f32_param_1,
	.param .u64 .ptr .align 1 talu_shortconv_step_f32_param_2,
	.param .u64 .ptr .align 1 talu_shortconv_step_f32_param_3,
	.param .u64 .ptr .align 1 talu_shortconv_step_f32_param_4,
	.param .u64 .ptr .align 1 talu_shortconv_step_f32_param_5,
	.param .u64 .ptr .align 1 talu_shortconv_step_f32_param_6,
	.param .u32 talu_shortconv_step_f32_param_7,
	.param .u32 talu_shortconv_step_f32_param_8,
	.param .u32 talu_shortconv_step_f32_param_9
)
{
	.reg .pred 	%p<21>;
	.reg .b32 	%r<250>;
	.reg .b32 	%f<150>;
	.reg .b64 	%rd<182>;

	ld.param.u64 	%rd8, [talu_shortconv_step_f32_param_1];
	ld.param.u64 	%rd6, [talu_shortconv_step_f32_param_4];
	ld.param.u64 	%rd9, [talu_shortconv_step_f32_param_5];
	ld.param.u32 	%r151, [talu_shortconv_step_f32_param_7];
	ld.param.u32 	%r152, [talu_shortconv_step_f32_param_8];
	ld.param.u32 	%r153, [talu_shortconv_step_f32_param_9];
	cvta.to.global.u64 	%rd1, %rd9;
	cvta.to.global.u64 	%rd2, %rd8;
	mov.u32 	%r154, %ctaid.x;
	mov.u32 	%r155, %ntid.x;
	mul.lo.s32 	%r1, %r154, %r155;
	mov.u32 	%r2, %tid.x;
	add.s32 	%r3, %r1, %r2;
	setp.ge.u32 	%p1, %r3, %r151;
	@%p1 bra 	$L__BB0_31;
	setp.lt.u32 	%p2, %r152, 2;
	@%p2 bra 	$L__BB0_15;
	add.s32 	%r4, %r152, -1;
	add.s32 	%r158, %r152, -2;
	setp.lt.u32 	%p3, %r158, 15;
	mov.b32 	%r221, 0;
	mov.b32 	%r220, 1;
	@%p3 bra 	$L__BB0_6;
	and.b32  	%r160, %r4, -16;
	neg.s32 	%r216, %r160;
	shl.b32 	%r6, %r151, 4;
	shl.b32 	%r161, %r151, 1;
	add.s32 	%r214, %r3, %r161;
	mad.lo.s32 	%r213, %r151, 3, %r3;
	shl.b32 	%r162, %r151, 2;
	add.s32 	%r212, %r3, %r162;
	mad.lo.s32 	%r211, %r151, 5, %r3;
	mad.lo.s32 	%r210, %r151, 6, %r3;
	mad.lo.s32 	%r209, %r151, 7, %r3;
	shl.b32 	%r163, %r151, 3;
	add.s32 	%r208, %r3, %r163;
	mad.lo.s32 	%r207, %r151, 9, %r3;
	mad.lo.s32 	%r206, %r151, 10, %r3;
	mad.lo.s32 	%r205, %r151, 11, %r3;
	mad.lo.s32 	%r204, %r151, 12, %r3;
	mad.lo.s32 	%r203, %r151, 13, %r3;
	mad.lo.s32 	%r202, %r151, 14, %r3;
	mad.lo.s32 	%r201, %r151, 15, %r3;
	add.s32 	%r200, %r3, %r6;
	add.s32 	%r164, %r2, %r151;
	add.s32 	%r199, %r164, %r1;
	mov.b32 	%r217, 0;
	mov.u32 	%r215, %r3;
$L__BB0_4:
	.pragma "nounroll";
	mul.wide.u32 	%rd10, %r199, 4;
	add.s64 	%rd11, %rd2, %rd10;
	ld.global.f32 	%f16, [%rd11];
	mul.wide.u32 	%rd12, %r215, 4;
	add.s64 	%rd13, %rd2, %rd12;
	st.global.f32 	[%rd13], %f16;
	mul.wide.u32 	%rd14, %r214, 4;
	add.s64 	%rd15, %rd2, %rd14;
	ld.global.f32 	%f17, [%rd15];
	st.global.f32 	[%rd11], %f17;
	mul.wide.u32 	%rd16, %r213, 4;
	add.s64 	%rd17, %rd2, %rd16;
	ld.global.f32 	%f18, [%rd17];
	st.global.f32 	[%rd15], %f18;
	mul.wide.u32 	%rd18, %r212, 4;
	add.s64 	%rd19, %rd2, %rd18;
	ld.global.f32 	%f19, [%rd19];
	st.global.f32 	[%rd17], %f19;
	mul.wide.u32 	%rd20, %r211, 4;
	add.s64 	%rd21, %rd2, %rd20;
	ld.global.f32 	%f20, [%rd21];
	st.global.f32 	[%rd19], %f20;
	mul.wide.u32 	%rd22, %r210, 4;
	add.s64 	%rd23, %rd2, %rd22;
	ld.global.f32 	%f21, [%rd23];
	st.global.f32 	[%rd21], %f21;
	mul.wide.u32 	%rd24, %r209, 4;
	add.s64 	%rd25, %rd2, %rd24;
	ld.global.f32 	%f22, [%rd25];
	st.global.f32 	[%rd23], %f22;
	mul.wide.u32 	%rd26, %r208, 4;
	add.s64 	%rd27, %rd2, %rd26;
	ld.global.f32 	%f23, [%rd27];
	st.global.f32 	[%rd25], %f23;
	mul.wide.u32 	%rd28, %r207, 4;
	add.s64 	%rd29, %rd2, %rd28;
	ld.global.f32 	%f24, [%rd29];
	st.global.f32 	[%rd27], %f24;
	mul.wide.u32 	%rd30, %r206, 4;
	add.s64 	%rd31, %rd2, %rd30;
	ld.global.f32 	%f25, [%rd31];
	st.global.f32 	[%rd29], %f25;
	mul.wide.u32 	%rd32, %r205, 4;
	add.s64 	%rd33, %rd2, %rd32;
	ld.global.f32 	%f26, [%rd33];
	st.global.f32 	[%rd31], %f26;
	mul.wide.u32 	%rd34, %r204, 4;
	add.s64 	%rd35, %rd2, %rd34;
	ld.global.f32 	%f27, [%rd35];
	st.global.f32 	[%rd33], %f27;
	mul.wide.u32 	%rd36, %r203, 4;
	add.s64 	%rd37, %rd2, %rd36;
	ld.global.f32 	%f28, [%rd37];
	st.global.f32 	[%rd35], %f28;
	mul.wide.u32 	%rd38, %r202, 4;
	add.s64 	%rd39, %rd2, %rd38;
	ld.global.f32 	%f29, [%rd39];
	st.global.f32 	[%rd37], %f29;
	mul.wide.u32 	%rd40, %r201, 4;
	add.s64 	%rd41, %rd2, %rd40;
	ld.global.f32 	%f30, [%rd41];
	st.global.f32 	[%rd39], %f30;
	mul.wide.u32 	%rd42, %r200, 4;
	add.s64 	%rd43, %rd2, %rd42;
	ld.global.f32 	%f31, [%rd43];
	st.global.f32 	[%rd41], %f31;
	add.s32 	%r217, %r217, 16;
	add.s32 	%r216, %r216, 16;
	add.s32 	%r215, %r215, %r6;
	add.s32 	%r214, %r214, %r6;
	add.s32 	%r213, %r213, %r6;
	add.s32 	%r212, %r212, %r6;
	add.s32 	%r211, %r211, %r6;
	add.s32 	%r210, %r210, %r6;
	add.s32 	%r209, %r209, %r6;
	add.s32 	%r208, %r208, %r6;
	add.s32 	%r207, %r207, %r6;
	add.s32 	%r206, %r206, %r6;
	add.s32 	%r205, %r205, %r6;
	add.s32 	%r204, %r204, %r6;
	add.s32 	%r203, %r203, %r6;
	add.s32 	%r202, %r202, %r6;
	add.s32 	%r201, %r201, %r6;
	add.s32 	%r200, %r200, %r6;
	add.s32 	%r199, %r199, %r6;
	setp.ne.s32 	%p4, %r216, 0;
	@%p4 bra 	$L__BB0_4;
	add.s32 	%r220, %r217, 1;
	and.b32  	%r221, %r4, -16;
$L__BB0_6:
	and.b32  	%r65, %r4, 15;
	setp.eq.s32 	%p5, %r65, 0;
	@%p5 bra 	$L__BB0_15;
	and.b32  	%r66, %r4, 7;
	setp.lt.u32 	%p6, %r65, 8;
	@%p6 bra 	$L__BB0_9;
	mad.lo.s32 	%r165, %r220, %r151, %r3;
	mul.wide.u32 	%rd44, %r165, 4;
	add.s64 	%rd45, %rd2, %rd44;
	ld.global.f32 	%f32, [%rd45];
	mad.lo.s32 	%r166, %r221, %r151, %r3;
	mul.wide.u32 	%rd46, %r166, 4;
	add.s64 	%rd47, %rd2, %rd46;
	st.global.f32 	[%rd47], %f32;
	add.s32 	%r167, %r165, %r151;
	mul.wide.u32 	%rd48, %r167, 4;
	add.s64 	%rd49, %rd2, %rd48;
	ld.global.f32 	%f33, [%rd49];
	st.global.f32 	[%rd45], %f33;
	add.s32 	%r168, %r167, %r151;
	mul.wide.u32 	%rd50, %r168, 4;
	add.s64 	%rd51, %rd2, %rd50;
	ld.global.f32 	%f34, [%rd51];
	st.global.f32 	[%rd49], %f34;
	add.s32 	%r169, %r168, %r151;
	mul.wide.u32 	%rd52, %r169, 4;
	add.s64 	%rd53, %rd2, %rd52;
	ld.global.f32 	%f35, [%rd53];
	st.global.f32 	[%rd51], %f35;
	add.s32 	%r170, %r169, %r151;
	mul.wide.u32 	%rd54, %r170, 4;
	add.s64 	%rd55, %rd2, %rd54;
	ld.global.f32 	%f36, [%rd55];
	st.global.f32 	[%rd53], %f36;
	add.s32 	%r171, %r170, %r151;
	mul.wide.u32 	%rd56, %r171, 4;
	add.s64 	%rd57, %rd2, %rd56;
	ld.global.f32 	%f37, [%rd57];
	st.global.f32 	[%rd55], %f37;
	add.s32 	%r172, %r171, %r151;
	mul.wide.u32 	%rd58, %r172, 4;
	add.s64 	%rd59, %rd2, %rd58;
	ld.global.f32 	%f38, [%rd59];
	st.global.f32 	[%rd57], %f38;
	add.s32 	%r221, %r220, 7;
	add.s32 	%r173, %r172, %r151;
	mul.wide.u32 	%rd60, %r173, 4;
	add.s64 	%rd61, %rd2, %rd60;
	ld.global.f32 	%f39, [%rd61];
	st.global.f32 	[%rd59], %f39;
	add.s32 	%r220, %r220, 8;
$L__BB0_9:
	setp.eq.s32 	%p7, %r66, 0;
	@%p7 bra 	$L__BB0_15;
	and.b32  	%r71, %r4, 3;
	setp.lt.u32 	%p8, %r66, 4;
	@%p8 bra 	$L__BB0_12;
	mad.lo.s32 	%r174, %r220, %r151, %r3;
	mul.wide.u32 	%rd62, %r174, 4;
	add.s64 	%rd63, %rd2, %rd62;
	ld.global.f32 	%f40, [%rd63];
	mad.lo.s32 	%r175, %r221, %r151, %r3;
	mul.wide.u32 	%rd64, %r175, 4;
	add.s64 	%rd65, %rd2, %rd64;
	st.global.f32 	[%rd65], %f40;
	add.s32 	%r176, %r174, %r151;
	mul.wide.u32 	%rd66, %r176, 4;
	add.s64 	%rd67, %rd2, %rd66;
	ld.global.f32 	%f41, [%rd67];
	st.global.f32 	[%rd63], %f41;
	add.s32 	%r177, %r176, %r151;
	mul.wide.u32 	%rd68, %r177, 4;
	add.s64 	%rd69, %rd2, %rd68;
	ld.global.f32 	%f42, [%rd69];
	st.global.f32 	[%rd67], %f42;
	add.s32 	%r221, %r220, 3;
	add.s32 	%r178, %r177, %r151;
	mul.wide.u32 	%rd70, %r178, 4;
	add.s64 	%rd71, %rd2, %rd70;
	ld.global.f32 	%f43, [%rd71];
	st.global.f32 	[%rd69], %f43;
	add.s32 	%r220, %r220, 4;
$L__BB0_12:
	setp.eq.s32 	%p9, %r71, 0;
	@%p9 bra 	$L__BB0_15;
	mad.lo.s32 	%r225, %r220, %r151, %r3;
	neg.s32 	%r224, %r71;
$L__BB0_14:
	.pragma "nounroll";
	mov.u32 	%r80, %r220;
	mul.wide.u32 	%rd72, %r225, 4;
	add.s64 	%rd73, %rd2, %rd72;
	ld.global.f32 	%f44, [%rd73];
	mad.lo.s32 	%r179, %r221, %r151, %r3;
	mul.wide.u32 	%rd74, %r179, 4;
	add.s64 	%rd75, %rd2, %rd74;
	st.global.f32 	[%rd75], %f44;
	add.s32 	%r220, %r80, 1;
	add.s32 	%r225, %r225, %r151;
	add.s32 	%r224, %r224, 1;
	setp.ne.s32 	%p10, %r224, 0;
	mov.u32 	%r221, %r80;
	@%p10 bra 	$L__BB0_14;
$L__BB0_15:
	ld.param.u64 	%rd179, [talu_shortconv_step_f32_param_2];
	cvta.to.global.u64 	%rd76, %rd179;
	mul.wide.u32 	%rd77, %r3, 4;
	add.s64 	%rd78, %rd76, %rd77;
	ld.global.f32 	%f46, [%rd78];
	cvta.to.global.u64 	%rd79, %rd6;
	add.s64 	%rd80, %rd79, %rd77;
	ld.global.f32 	%f47, [%rd80];
	mul.f32 	%f48, %f46, %f47;
	add.s32 	%r180, %r152, -1;
	mad.lo.s32 	%r181, %r180, %r151, %r3;
	mul.wide.u32 	%rd81, %r181, 4;
	add.s64 	%rd82, %rd2, %rd81;
	st.global.f32 	[%rd82], %f48;
	setp.eq.s32 	%p11, %r152, 0;
	mov.f32 	%f148, 0f00000000;
	@%p11 bra 	$L__BB0_28;
	and.b32  	%r85, %r152, 15;
	setp.lt.u32 	%p12, %r152, 16;
	mov.f32 	%f148, 0f00000000;
	mov.b32 	%r246, 0;
	@%p12 bra 	$L__BB0_19;
	and.b32  	%r246, %r152, -16;
	neg.s32 	%r244, %r246;
	add.s32 	%r183, %r2, %r151;
	add.s32 	%r243, %r183, %r1;
	shl.b32 	%r89, %r151, 4;
	shl.b32 	%r184, %r151, 1;
	add.s32 	%r242, %r3, %r184;
	mad.lo.s32 	%r241, %r151, 3, %r3;
	shl.b32 	%r185, %r151, 2;
	add.s32 	%r240, %r3, %r185;
	mad.lo.s32 	%r239, %r151, 5, %r3;
	mad.lo.s32 	%r238, %r151, 6, %r3;
	mad.lo.s32 	%r237, %r151, 7, %r3;
	shl.b32 	%r186, %r151, 3;
	add.s32 	%r236, %r3, %r186;
	mad.lo.s32 	%r235, %r151, 9, %r3;
	mad.lo.s32 	%r234, %r151, 10, %r3;
	mad.lo.s32 	%r233, %r151, 11, %r3;
	mad.lo.s32 	%r232, %r151, 12, %r3;
	mad.lo.s32 	%r231, %r151, 13, %r3;
	mad.lo.s32 	%r230, %r151, 14, %r3;
	mad.lo.s32 	%r229, %r151, 15, %r3;
	mov.f32 	%f148, 0f00000000;
	mov.u32 	%r228, %r3;
$L__BB0_18:
	.pragma "nounroll";
	mul.wide.u32 	%rd83, %r228, 4;
	add.s64 	%rd84, %rd2, %rd83;
	ld.global.f32 	%f52, [%rd84];
	add.s64 	%rd85, %rd1, %rd83;
	ld.global.f32 	%f53, [%rd85];
	fma.rn.f32 	%f54, %f52, %f53, %f148;
	mul.wide.u32 	%rd86, %r243, 4;
	add.s64 	%rd87, %rd2, %rd86;
	ld.global.f32 	%f55, [%rd87];
	add.s64 	%rd88, %rd1, %rd86;
	ld.global.f32 	%f56, [%rd88];
	fma.rn.f32 	%f57, %f55, %f56, %f54;
	mul.wide.u32 	%rd89, %r242, 4;
	add.s64 	%rd90, %rd2, %rd89;
	ld.global.f32 	%f58, [%rd90];
	add.s64 	%rd91, %rd1, %rd89;
	ld.global.f32 	%f59, [%rd91];
	fma.rn.f32 	%f60, %f58, %f59, %f57;
	mul.wide.u32 	%rd92, %r241, 4;
	add.s64 	%rd93, %rd2, %rd92;
	ld.global.f32 	%f61, [%rd93];
	add.s64 	%rd94, %rd1, %rd92;
	ld.global.f32 	%f62, [%rd94];
	fma.rn.f32 	%f63, %f61, %f62, %f60;
	mul.wide.u32 	%rd95, %r240, 4;
	add.s64 	%rd96, %rd2, %rd95;
	ld.global.f32 	%f64, [%rd96];
	add.s64 	%rd97, %rd1, %rd95;
	ld.global.f32 	%f65, [%rd97];
	fma.rn.f32 	%f66, %f64, %f65, %f63;
	mul.wide.u32 	%rd98, %r239, 4;
	add.s64 	%rd99, %rd2, %rd98;
	ld.global.f32 	%f67, [%rd99];
	add.s64 	%rd100, %rd1, %rd98;
	ld.global.f32 	%f68, [%rd100];
	fma.rn.f32 	%f69, %f67, %f68, %f66;
	mul.wide.u32 	%rd101, %r238, 4;
	add.s64 	%rd102, %rd2, %rd101;
	ld.global.f32 	%f70, [%rd102];
	add.s64 	%rd103, %rd1, %rd101;
	ld.global.f32 	%f71, [%rd103];
	fma.rn.f32 	%f72, %f70, %f71, %f69;
	mul.wide.u32 	%rd104, %r237, 4;
	add.s64 	%rd105, %rd2, %rd104;
	ld.global.f32 	%f73, [%rd105];
	add.s64 	%rd106, %rd1, %rd104;
	ld.global.f32 	%f74, [%rd106];
	fma.rn.f32 	%f75, %f73, %f74, %f72;
	mul.wide.u32 	%rd107, %r236, 4;
	add.s64 	%rd108, %rd2, %rd107;
	ld.global.f32 	%f76, [%rd108];
	add.s64 	%rd109, %rd1, %rd107;
	ld.global.f32 	%f77, [%rd109];
	fma.rn.f32 	%f78, %f76, %f77, %f75;
	mul.wide.u32 	%rd110, %r235, 4;
	add.s64 	%rd111, %rd2, %rd110;
	ld.global.f32 	%f79, [%rd111];
	add.s64 	%rd112, %rd1, %rd110;
	ld.global.f32 	%f80, [%rd112];
	fma.rn.f32 	%f81, %f79, %f80, %f78;
	mul.wide.u32 	%rd113, %r234, 4;
	add.s64 	%rd114, %rd2, %rd113;
	ld.global.f32 	%f82, [%rd114];
	add.s64 	%rd115, %rd1, %rd113;
	ld.global.f32 	%f83, [%rd115];
	fma.rn.f32 	%f84, %f82, %f83, %f81;
	mul.wide.u32 	%rd116, %r233, 4;
	add.s64 	%rd117, %rd2, %rd116;
	ld.global.f32 	%f85, [%rd117];
	add.s64 	%rd118, %rd1, %rd116;
	ld.global.f32 	%f86, [%rd118];
	fma.rn.f32 	%f87, %f85, %f86, %f84;
	mul.wide.u32 	%rd119, %r232, 4;
	add.s64 	%rd120, %rd2, %rd119;
	ld.global.f32 	%f88, [%rd120];
	add.s64 	%rd121, %rd1, %rd119;
	ld.global.f32 	%f89, [%rd121];
	fma.rn.f32 	%f90, %f88, %f89, %f87;
	mul.wide.u32 	%rd122, %r231, 4;
	add.s64 	%rd123, %rd2, %rd122;
	ld.global.f32 	%f91, [%rd123];
	add.s64 	%rd124, %rd1, %rd122;
	ld.global.f32 	%f92, [%rd124];
	fma.rn.f32 	%f93, %f91, %f92, %f90;
	mul.wide.u32 	%rd125, %r230, 4;
	add.s64 	%rd126, %rd2, %rd125;
	ld.global.f32 	%f94, [%rd126];
	add.s64 	%rd127, %rd1, %rd125;
	ld.global.f32 	%f95, [%rd127];
	fma.rn.f32 	%f96, %f94, %f95, %f93;
	mul.wide.u32 	%rd128, %r229, 4;
	add.s64 	%rd129, %rd2, %rd128;
	ld.global.f32 	%f97, [%rd129];
	add.s64 	%rd130, %rd1, %rd128;
	ld.global.f32 	%f98, [%rd130];
	fma.rn.f32 	%f148, %f97, %f98, %f96;
	add.s32 	%r244, %r244, 16;
	add.s32 	%r243, %r243, %r89;
	add.s32 	%r242, %r242, %r89;
	add.s32 	%r241, %r241, %r89;
	add.s32 	%r240, %r240, %r89;
	add.s32 	%r239, %r239, %r89;
	add.s32 	%r238, %r238, %r89;
	add.s32 	%r237, %r237, %r89;
	add.s32 	%r236, %r236, %r89;
	add.s32 	%r235, %r235, %r89;
	add.s32 	%r234, %r234, %r89;
	add.s32 	%r233, %r233, %r89;
	add.s32 	%r232, %r232, %r89;
	add.s32 	%r231, %r231, %r89;
	add.s32 	%r230, %r230, %r89;
	add.s32 	%r229, %r229, %r89;
	add.s32 	%r228, %r228, %r89;
	setp.ne.s32 	%p13, %r244, 0;
	@%p13 bra 	$L__BB0_18;
$L__BB0_19:
	setp.eq.s32 	%p14, %r85, 0;
	@%p14 bra 	$L__BB0_28;
	and.b32  	%r139, %r152, 7;
	setp.lt.u32 	%p15, %r85, 8;
	@%p15 bra 	$L__BB0_22;
	mad.lo.s32 	%r187, %r246, %r151, %r3;
	mul.wide.u32 	%rd131, %r187, 4;
	add.s64 	%rd132, %rd2, %rd131;
	ld.global.f32 	%f100, [%rd132];
	add.s64 	%rd133, %rd1, %rd131;
	ld.global.f32 	%f101, [%rd133];
	fma.rn.f32 	%f102, %f100, %f101, %f148;
	add.s32 	%r188, %r187, %r151;
	mul.wide.u32 	%rd134, %r188, 4;
	add.s64 	%rd135, %rd2, %rd134;
	ld.global.f32 	%f103, [%rd135];
	add.s64 	%rd136, %rd1, %rd134;
	ld.global.f32 	%f104, [%rd136];
	fma.rn.f32 	%f105, %f103, %f104, %f102;
	add.s32 	%r189, %r188, %r151;
	mul.wide.u32 	%rd137, %r189, 4;
	add.s64 	%rd138, %rd2, %rd137;
	ld.global.f32 	%f106, [%rd138];
	add.s64 	%rd139, %rd1, %rd137;
	ld.global.f32 	%f107, [%rd139];
	fma.rn.f32 	%f108, %f106, %f107, %f105;
	add.s32 	%r190, %r189, %r151;
	mul.wide.u32 	%rd140, %r190, 4;
	add.s64 	%rd141, %rd2, %rd140;
	ld.global.f32 	%f109, [%rd141];
	add.s64 	%rd142, %rd1, %rd140;
	ld.global.f32 	%f110, [%rd142];
	fma.rn.f32 	%f111, %f109, %f110, %f108;
	add.s32 	%r191, %r190, %r151;
	mul.wide.u32 	%rd143, %r191, 4;
	add.s64 	%rd144, %rd2, %rd143;
	ld.global.f32 	%f112, [%rd144];
	add.s64 	%rd145, %rd1, %rd143;
	ld.global.f32 	%f113, [%rd145];
	fma.rn.f32 	%f114, %f112, %f113, %f111;
	add.s32 	%r192, %r191, %r151;
	mul.wide.u32 	%rd146, %r192, 4;
	add.s64 	%rd147, %rd2, %rd146;
	ld.global.f32 	%f115, [%rd147];
	add.s64 	%rd148, %rd1, %rd146;
	ld.global.f32 	%f116, [%rd148];
	fma.rn.f32 	%f117, %f115, %f116, %f114;
	add.s32 	%r193, %r192, %r151;
	mul.wide.u32 	%rd149, %r193, 4;
	add.s64 	%rd150, %rd2, %rd149;
	ld.global.f32 	%f118, [%rd150];
	add.s64 	%rd151, %rd1, %rd149;
	ld.global.f32 	%f119, [%rd151];
	fma.rn.f32 	%f120, %f118, %f119, %f117;
	add.s32 	%r194, %r193, %r151;
	mul.wide.u32 	%rd152, %r194, 4;
	add.s64 	%rd153, %rd2, %rd152;
	ld.global.f32 	%f121, [%rd153];
	add.s64 	%rd154, %rd1, %rd152;
	ld.global.f32 	%f122, [%rd154];
	fma.rn.f32 	%f148, %f121, %f122, %f120;
	add.s32 	%r246, %r246, 8;
$L__BB0_22:
	setp.eq.s32 	%p16, %r139, 0;
	@%p16 bra 	$L__BB0_28;
	and.b32  	%r142, %r152, 3;
	setp.lt.u32 	%p17, %r139, 4;
	@%p17 bra 	$L__BB0_25;
	mad.lo.s32 	%r195, %r246, %r151, %r3;
	mul.wide.u32 	%rd155, %r195, 4;
	add.s64 	%rd156, %rd2, %rd155;
	ld.global.f32 	%f124, [%rd156];
	add.s64 	%rd157, %rd1, %rd155;
	ld.global.f32 	%f125, [%rd157];
	fma.rn.f32 	%f126, %f124, %f125, %f148;
	add.s32 	%r196, %r195, %r151;
	mul.wide.u32 	%rd158, %r196, 4;
	add.s64 	%rd159, %rd2, %rd158;
	ld.global.f32 	%f127, [%rd159];
	add.s64 	%rd160, %rd1, %rd158;
	ld.global.f32 	%f128, [%rd160];
	fma.rn.f32 	%f129, %f127, %f128, %f126;
	add.s32 	%r197, %r196, %r151;
	mul.wide.u32 	%rd161, %r197, 4;
	add.s64 	%rd162, %rd2, %rd161;
	ld.global.f32 	%f130, [%rd162];
	add.s64 	%rd163, %rd1, %rd161;
	ld.global.f32 	%f131, [%rd163];
	fma.rn.f32 	%f132, %f130, %f131, %f129;
	add.s32 	%r198, %r197, %r151;
	mul.wide.u32 	%rd164, %r198, 4;
	add.s64 	%rd165, %rd2, %rd164;
	ld.global.f32 	%f133, [%rd165];
	add.s64 	%rd166, %rd1, %rd164;
	ld.global.f32 	%f134, [%rd166];
	fma.rn.f32 	%f148, %f133, %f134, %f132;
	add.s32 	%r246, %r246, 4;
$L__BB0_25:
	setp.eq.s32 	%p18, %r142, 0;
	@%p18 bra 	$L__BB0_28;
	mad.lo.s32 	%r249, %r246, %r151, %r3;
	neg.s32 	%r248, %r142;
$L__BB0_27:
	.pragma "nounroll";
	mul.wide.u32 	%rd167, %r249, 4;
	add.s64 	%rd168, %rd2, %rd167;
	ld.global.f32 	%f135, [%rd168];
	add.s64 	%rd169, %rd1, %rd167;
	ld.global.f32 	%f136, [%rd169];
	fma.rn.f32 	%f148, %f135, %f136, %f148;
	add.s32 	%r249, %r249, %r151;
	add.s32 	%r248, %r248, 1;
	setp.ne.s32 	%p19, %r248, 0;
	@%p19 bra 	$L__BB0_27;
$L__BB0_28:
	setp.eq.s32 	%p20, %r153, 0;
	@%p20 bra 	$L__BB0_30;
	ld.param.u64 	%rd181, [talu_shortconv_step_f32_param_6];
	cvta.to.global.u64 	%rd170, %rd181;
	mul.wide.u32 	%rd171, %r3, 4;
	add.s64 	%rd172, %rd170, %rd171;
	ld.global.f32 	%f137, [%rd172];
	add.f32 	%f148, %f148, %f137;
$L__BB0_30:
	ld.param.u64 	%rd180, [talu_shortconv_step_f32_param_3];
	ld.param.u64 	%rd178, [talu_shortconv_step_f32_param_0];
	cvta.to.global.u64 	%rd173, %rd180;
	mul.wide.u32 	%rd174, %r3, 4;
	add.s64 	%rd175, %rd173, %rd174;
	ld.global.f32 	%f138, [%rd175];
	mul.f32 	%f139, %f148, %f138;
	cvta.to.global.u64 	%rd176, %rd178;
	add.s64 	%rd177, %rd176, %rd174;
	st.global.f32 	[%rd177], %f139;
$L__BB0_31:
	ret;

}


// ===== COMPILED SASS (sm_100) =====

	.target	sm_100

	.elftype	@"ET_EXEC"


//--------------------- .note.nv.tkinfo           --------------------------
	.section	.note.nv.tkinfo,"",@"SHT_NOTE"
	.sectionflags	@"SHF_NOTE_NV_TKINFO"
	.tkinfo
        /*0018*/ 	.word	0x00000002
        /*0030*/ 	.string	""
        /*0030*/ 	.string	"ptxas"
        /*0030*/ 	.string	"Cuda compilation tools, release 13.0, V13.0.88"
        /*0030*/ 	.string	"Build cuda_13.0.r13.0/compiler.36424714_0"
        /*0030*/ 	.string	"-arch sm_100 -m 64 "



//--------------------- .note.nv.cuinfo           --------------------------
	.section	.note.nv.cuinfo,"",@"SHT_NOTE"
	.sectionflags	@"SHF_NOTE_NV_CUINFO"
        /*0018*/ 	.short	0x0002
        /*001a*/ 	.short	0x0064
        /*001c*/ 	.short	0x0082
	.zero		2


//--------------------- .nv.info                  --------------------------
	.section	.nv.info,"",@"SHT_CUDA_INFO"
	.align	4


	//----- nvinfo : EIATTR_REGCOUNT
	.align		4
        /*0000*/ 	.byte	0x04, 0x2f
        /*0002*/ 	.short	(.L_1 - .L_0)
	.align		4
.L_0:
        /*0004*/ 	.word	index@(talu_shortconv_step_f32)
        /*0008*/ 	.word	0x00000020


	//----- nvinfo : EIATTR_FRAME_SIZE
	.align		4
.L_1:
        /*000c*/ 	.byte	0x04, 0x11
        /*000e*/ 	.short	(.L_3 - .L_2)
	.align		4
.L_2:
        /*0010*/ 	.word	index@(talu_shortconv_step_f32)
        /*0014*/ 	.word	0x00000000


	//----- nvinfo : EIATTR_MIN_STACK_SIZE
	.align		4
.L_3:
        /*0018*/ 	.byte	0x04, 0x12
        /*001a*/ 	.short	(.L_5 - .L_4)
	.align		4
.L_4:
        /*001c*/ 	.word	index@(talu_shortconv_step_f32)
        /*0020*/ 	.word	0x00000000
.L_5:


//--------------------- .nv.compat                --------------------------
	.section	.nv.compat,"",@"SHT_CUDA_COMPAT_INFO"
	.align	4
        /*0000*/ 	.byte	0x02, 0x09, 0x00, 0x00, 0x02, 0x02, 0x01, 0x00, 0x02, 0x05, 0x05, 0x00, 0x03, 0x07, 0x01, 0x01
        /*0010*/ 	.byte	0x02, 0x03, 0x00, 0x00, 0x02, 0x06, 0x01, 0x00, 0x04, 0x0b, 0x08, 0x00, 0x09, 0x00, 0x00, 0x00
        /*0020*/ 	.byte	0x00, 0x00, 0x00, 0x00


//--------------------- .nv.info.talu_shortconv_step_f32 --------------------------
	.section	.nv.info.talu_shortconv_step_f32,"",@"SHT_CUDA_INFO"
	.sectionflags	@""
	.align	4


	//----- nvinfo : EIATTR_CUDA_API_VERSION
	.align		4
        /*0000*/ 	.byte	0x04, 0x37
        /*0002*/ 	.short	(.L_7 - .L_6)
.L_6:
        /*0004*/ 	.word	0x00000082


	//----- nvinfo : EIATTR_KPARAM_INFO
	.align		4
.L_7:
        /*0008*/ 	.byte	0x04, 0x17
        /*000a*/ 	.short	(.L_9 - .L_8)
.L_8:
        /*000c*/ 	.word	0x00000000
        /*0010*/ 	.short	0x0009
        /*0012*/ 	.short	0x0040
        /*0014*/ 	.byte	0x00, 0xf0, 0x11, 0x00


	//----- nvinfo : EIATTR_KPARAM_INFO
	.align		4
.L_9:
        /*0018*/ 	.byte	0x04, 0x17
        /*001a*/ 	.short	(.L_11 - .L_10)
.L_10:
        /*001c*/ 	.word	0x00000000
        /*0020*/ 	.short	0x0008
        /*0022*/ 	.short	0x003c
        /*0024*/ 	.byte	0x00, 0xf0, 0x11, 0x00


	//----- nvinfo : EIATTR_KPARAM_INFO
	.align		4
.L_11:
        /*0028*/ 	.byte	0x04, 0x17
        /*002a*/ 	.short	(.L_13 - .L_12)
.L_12:
        /*002c*/ 	.word	0x00000000
        /*0030*/ 	.short	0x0007
        /*0032*/ 	.short	0x0038
        /*0034*/ 	.byte	0x00, 0xf0, 0x11, 0x00


	//----- nvinfo : EIATTR_KPARAM_INFO
	.align		4
.L_13:
        /*0038*/ 	.byte	0x04, 0x17
        /*003a*/ 	.short	(.L_15 - .L_14)
.L_14:
        /*003c*/ 	.word	0x00000000
        /*0040*/ 	.short	0x0006
        /*0042*/ 	.short	0x0030
        /*0044*/ 	.byte	0x00, 0xf5, 0x21, 0x00


	//----- nvinfo : EIATTR_KPARAM_INFO
	.align		4
.L_15:
        /*0048*/ 	.byte	0x04, 0x17
        /*004a*/ 	.short	(.L_17 - .L_16)
.L_16:
        /*004c*/ 	.word	0x00000000
        /*0050*/ 	.short	0x0005
        /*0052*/ 	.short	0x0028
        /*0054*/ 	.byte	0x00, 0xf5, 0x21, 0x00


	//----- nvinfo : EIATTR_KPARAM_INFO
	.align		4
.L_17:
        /*0058*/ 	.byte	0x04, 0x17
        /*005a*/ 	.short	(.L_19 - .L_18)
.L_18:
        /*005c*/ 	.word	0x00000000
        /*0060*/ 	.short	0x0004
        /*0062*/ 	.short	0x0020
        /*0064*/ 	.byte	0x00, 0xf5, 0x21, 0x00


	//----- nvinfo : EIATTR_KPARAM_INFO
	.align		4
.L_19:
        /*0068*/ 	.byte	0x04, 0x17
        /*006a*/ 	.short	(.L_21 - .L_20)
.L_20:
        /*006c*/ 	.word	0x00000000
        /*0070*/ 	.short	0x0003
        /*0072*/ 	.short	0x0018
        /*0074*/ 	.byte	0x00, 0xf5, 0x21, 0x00


	//----- nvinfo : EIATTR_KPARAM_INFO
	.align		4
.L_21:
        /*0078*/ 	.byte	0x04, 0x17
        /*007a*/ 	.short	(.L_23 - .L_22)
.L_22:
        /*007c*/ 	.word	0x00000000
        /*0080*/ 	.short	0x0002
        /*0082*/ 	.short	0x0010
        /*0084*/ 	.byte	0x00, 0xf5, 0x21, 0x00


	//----- nvinfo : EIATTR_KPARAM_INFO
	.align		4
.L_23:
        /*0088*/ 	.byte	0x04, 0x17
        /*008a*/ 	.short	(.L_25 - .L_24)
.L_24:
        /*008c*/ 	.word	0x00000000
        /*0090*/ 	.short	0x0001
        /*0092*/ 	.short	0x0008
        /*0094*/ 	.byte	0x00, 0xf5, 0x21, 0x00


	//----- nvinfo : EIATTR_KPARAM_INFO
	.align		4
.L_25:
        /*0098*/ 	.byte	0x04, 0x17
        /*009a*/ 	.short	(.L_27 - .L_26)
.L_26:
        /*009c*/ 	.word	0x00000000
        /*00a0*/ 	.short	0x0000
        /*00a2*/ 	.short	0x0000
        /*00a4*/ 	.byte	0x00, 0xf5, 0x21, 0x00


	//----- nvinfo : EIATTR_SPARSE_MMA_MASK
	.align		4
.L_27:
        /*00a8*/ 	.byte	0x03, 0x50
        /*00aa*/ 	.short	0x0000


	//----- nvinfo : EIATTR_MAXREG_COUNT
	.align		4
        /*00ac*/ 	.byte	0x03, 0x1b
        /*00ae*/ 	.short	0x00ff


	//----- nvinfo : EIATTR_MERCURY_ISA_VERSION
	.align		4
        /*00b0*/ 	.byte	0x03, 0x5f
        /*00b2*/ 	.short	0x0101


	//----- nvinfo : EIATTR_VRC_CTA_INIT_COUNT
	.align		4
        /*00b4*/ 	.byte	0x02, 0x4a
	.zero		1
	.zero		1


	//----- nvinfo : EIATTR_EXIT_INSTR_OFFSETS
	.align		4
        /*00b8*/ 	.byte	0x04, 0x1c
        /*00ba*/ 	.short	(.L_29 - .L_28)


	//   ....[0]....
.L_28:
        /*00bc*/ 	.word	0x00000080


	//   ....[1]....
        /*00c0*/ 	.word	0x00001c30


	//----- nvinfo : EIATTR_CBANK_PARAM_SIZE
	.align		4
.L_29:
        /*00c4*/ 	.byte	0x03, 0x19
        /*00c6*/ 	.short	0x0044


	//----- nvinfo : EIATTR_PARAM_CBANK
	.align		4
        /*00c8*/ 	.byte	0x04, 0x0a
        /*00ca*/ 	.short	(.L_31 - .L_30)
	.align		4
.L_30:
        /*00cc*/ 	.word	index@(.nv.constant0.talu_shortconv_step_f32)
        /*00d0*/ 	.short	0x0380
        /*00d2*/ 	.short	0x0044


	//----- nvinfo : EIATTR_SW_WAR
	.align		4
.L_31:
        /*00d4*/ 	.byte	0x04, 0x36
        /*00d6*/ 	.short	(.L_33 - .L_32)
.L_32:
        /*00d8*/ 	.word	0x00000008
.L_33:


//--------------------- .nv.callgraph             --------------------------
	.section	.nv.callgraph,"",@"SHT_CUDA_CALLGRAPH"
	.align	4
	.sectionentsize	8
	.align		4
        /*0000*/ 	.word	0x00000000
	.align		4
        /*0004*/ 	.word	0xffffffff
	.align		4
        /*0008*/ 	.word	0x00000000
	.align		4
        /*000c*/ 	.word	0xfffffffe
	.align		4
        /*0010*/ 	.word	0x00000000
	.align		4
        /*0014*/ 	.word	0xfffffffd
	.align		4
        /*0018*/ 	.word	0x00000000
	.align		4
        /*001c*/ 	.word	0xfffffffc


//--------------------- .text.talu_shortconv_step_f32 --------------------------
	.section	.text.talu_shortconv_step_f32,"ax",@progbits
	.align	128
        .global         talu_shortconv_step_f32
        .type           talu_shortconv_step_f32,@function
        .size           talu_shortconv_step_f32,(.L_x_13 - talu_shortconv_step_f32)
        .other          talu_shortconv_step_f32,@"STO_CUDA_ENTRY STV_DEFAULT"
talu_shortconv_step_f32:
.text.talu_shortconv_step_f32:
[----:B------:R-:W-:Y:S01]  /*0000*/  LDC R1, c[0x0][0x37c] ;  /* 0x0000df00ff017b82 */ /* 0x000fe20000000800 */
[----:B------:R-:W0:Y:S07]  /*0010*/  S2R R5, SR_TID.X ;  /* 0x0000000000057919 */ /* 0x000e2e0000002100 */
[----:B------:R-:W1:Y:S01]  /*0020*/  S2UR UR5, SR_CTAID.X ;  /* 0x00000000000579c3 */ /* 0x000e620000002500 */
[----:B------:R-:W1:Y:S07]  /*0030*/  LDCU UR4, c[0x0][0x360] ;  /* 0x00006c00ff0477ac */ /* 0x000e6e0008000800 */
[----:B------:R-:W2:Y:S01]  /*0040*/  LDC R0, c[0x0][0x3b8] ;  /* 0x0000ee00ff007b82 */ /* 0x000ea20000000800 */
[----:B-1----:R-:W-:-:S06]  /*0050*/  UIMAD UR5, UR5, UR4, URZ ;  /* 0x00000004050572a4 */ /* 0x002fcc000f8e02ff */
[----:B0-----:R-:W-:-:S04]  /*0060*/  IADD3 R3, PT, PT, R5, UR5, RZ ;  /* 0x0000000505037c10 */ /* 0x001fc8000fffe0ff */
[----:B--2---:R-:W-:-:S13]  /*0070*/  ISETP.GE.U32.AND P0, PT, R3, R0, PT ;  /* 0x000000000300720c */ /* 0x004fda0003f06070 */
[----:B------:R-:W-:Y:S05]  /*0080*/  @P0 EXIT ;  /* 0x000000000000094d */ /* 0x000fea0003800000 */
[----:B------:R-:W0:Y:S01]  /*0090*/  LDCU UR8, c[0x0][0x3bc] ;  /* 0x00007780ff0877ac */ /* 0x000e220008000800 */
[----:B------:R-:W1:Y:S01]  /*00a0*/  LDCU.64 UR12, c[0x0][0x358] ;  /* 0x00006b00ff0c77ac */ /* 0x000e620008000a00 */
[----:B0-----:R-:W-:Y:S02]  /*00b0*/  UISETP.GE.U32.AND UP0, UPT, UR8, 0x2, UPT ;  /* 0x000000020800788c */ /* 0x001fe4000bf06070 */
[----:B------:R-:W-:-:S07]  /*00c0*/  UIADD3 UR6, UPT, UPT, UR8, -0x1, URZ ;  /* 0xffffffff08067890 */ /* 0x000fce000fffe0ff */
[----:B-1----:R-:W-:Y:S05]  /*00d0*/  BRA.U !UP0, `(.L_x_0) ;  /* 0x0000000908e07547 */ /* 0x002fea000b800000 */
[----:B------:R-:W-:Y:S01]  /*00e0*/  UIADD3 UR4, UPT, UPT, UR8, -0x2, URZ ;  /* 0xfffffffe08047890 */ /* 0x000fe2000fffe0ff */
[----:B------:R-:W-:-:S03]  /*00f0*/  UMOV UR7, 0x1 ;  /* 0x0000000100077882 */ /* 0x000fc60000000000 */
[----:B------:R-:W-:-:S03]  /*0100*/  UISETP.GE.U32.AND UP0, UPT, UR4, 0xf, UPT ;  /* 0x0000000f0400788c */ /* 0x000fc6000bf06070 */
[----:B------:R-:W-:-:S06]  /*0110*/  UMOV UR4, URZ ;  /* 0x000000ff00047c82 */ /* 0x000fcc0008000000 */
[----:B------:R-:W-:Y:S05]  /*0120*/  BRA.U !UP0, `(.L_x_1) ;  /* 0x0000000508787547 */ /* 0x000fea000b800000 */
[----:B------:R-:W-:Y:S01]  /*0130*/  ULOP3.LUT UR6, UR6, 0xfffffff0, URZ, 0xc0, !UPT ;  /* 0xfffffff006067892 */ /* 0x000fe2000f8ec0ff */
[C---:B------:R-:W-:Y:S01]  /*0140*/  IADD3 R14, PT, PT, R0.reuse, UR5, R5 ;  /* 0x00000005000e7c10 */ /* 0x040fe2000fffe005 */
[C-C-:B------:R-:W-:Y:S01]  /*0150*/  IMAD R7, R0.reuse, 0x3, R3.reuse ;  /* 0x0000000300077824 */ /* 0x140fe200078e0203 */
[CC--:B------:R-:W-:Y:S01]  /*0160*/  LEA R5, R0.reuse, R3.reuse, 0x1 ;  /* 0x0000000300057211 */ /* 0x0c0fe200078e08ff */
[C-C-:B------:R-:W-:Y:S01]  /*0170*/  IMAD R11, R0.reuse, 0x5, R3.reuse ;  /* 0x00000005000b7824 */ /* 0x140fe200078e0203 */
[CC--:B------:R-:W-:Y:S01]  /*0180*/  LEA R9, R0.reuse, R3.reuse, 0x2 ;  /* 0x0000000300097211 */ /* 0x0c0fe200078e10ff */
[C-C-:B------:R-:W-:Y:S01]  /*0190*/  IMAD R13, R0.reuse, 0x6, R3.reuse ;  /* 0x00000006000d7824 */ /* 0x140fe200078e0203 */
[CC--:B------:R-:W-:Y:S01]  /*01a0*/  LEA R17, R0.reuse, R3.reuse, 0x3 ;  /* 0x0000000300117211 */ /* 0x0c0fe200078e18ff */
[C-C-:B------:R-:W-:Y:S01]  /*01b0*/  IMAD R15, R0.reuse, 0x7, R3.reuse ;  /* 0x00000007000f7824 */ /* 0x140fe200078e0203 */
[CC--:B------:R-:W-:Y:S01]  /*01c0*/  LEA R12, R0.reuse, R3.reuse, 0x4 ;  /* 0x00000003000c7211 */ /* 0x0c0fe200078e20ff */
[C-C-:B------:R-:W-:Y:S01]  /*01d0*/  IMAD R19, R0.reuse, 0x9, R3.reuse ;  /* 0x0000000900137824 */ /* 0x140fe200078e0203 */
[----:B------:R-:W-:Y:S01]  /*01e0*/  MOV R16, R3 ;  /* 0x0000000300107202 */ /* 0x000fe20000000f00 */
[C-C-:B------:R-:W-:Y:S01]  /*01f0*/  IMAD R21, R0.reuse, 0xa, R3.reuse ;  /* 0x0000000a00157824 */ /* 0x140fe200078e0203 */
[----:B------:R-:W-:Y:S01]  /*0200*/  UIADD3 UR6, UPT, UPT, -UR6, URZ, URZ ;  /* 0x000000ff06067290 */ /* 0x000fe2000fffe1ff */
[C-C-:B------:R-:W-:Y:S01]  /*0210*/  IMAD R2, R0.reuse, 0xb, R3.reuse ;  /* 0x0000000b00027824 */ /* 0x140fe200078e0203 */
[----:B------:R-:W-:Y:S01]  /*0220*/  UMOV UR4, URZ ;  /* 0x000000ff00047c82 */ /* 0x000fe20008000000 */
[----:B------:R-:W-:-:S02]  /*0230*/  IMAD R4, R0, 0xc, R3 ;  /* 0x0000000c00047824 */ /* 0x000fc400078e0203 */
[C-C-:B------:R-:W-:Y:S02]  /*0240*/  IMAD R6, R0.reuse, 0xd, R3.reuse ;  /* 0x0000000d00067824 */ /* 0x140fe400078e0203 */
[C-C-:B------:R-:W-:Y:S02]  /*0250*/  IMAD R8, R0.reuse, 0xe, R3.reuse ;  /* 0x0000000e00087824 */ /* 0x140fe400078e0203 */
[----:B------:R-:W-:-:S07]  /*0260*/  IMAD R10, R0, 0xf, R3 ;  /* 0x0000000f000a7824 */ /* 0x000fce00078e0203 */
.L_x_2:
[----:B0-----:R-:W0:Y:S02]  /*0270*/  LDC.64 R22, c[0x0][0x388] ;  /* 0x0000e200ff167b82 */ /* 0x001e240000000a00 */
[----:B0-----:R-:W-:-:S05]  /*0280*/  IMAD.WIDE.U32 R28, R14, 0x4, R22 ;  /* 0x000000040e1c7825 */ /* 0x001fca00078e0016 */
[----:B------:R-:W2:Y:S01]  /*0290*/  LDG.E R18, desc[UR12][R28.64] ;  /* 0x0000000c1c127981 */ /* 0x000ea2000c1e1900 */
[----:B------:R-:W-:-:S05]  /*02a0*/  IMAD.WIDE.U32 R24, R16, 0x4, R22 ;  /* 0x0000000410187825 */ /* 0x000fca00078e0016 */
[----:B--2---:R0:W-:Y:S02]  /*02b0*/  STG.E desc[UR12][R24.64], R18 ;  /* 0x0000001218007986 */ /* 0x0041e4000c10190c */
[----:B0-----:R-:W-:-:S05]  /*02c0*/  IMAD.WIDE.U32 R24, R5, 0x4, R22 ;  /* 0x0000000405187825 */ /* 0x001fca00078e0016 */
[----:B------:R-:W2:Y:S01]  /*02d0*/  LDG.E R20, desc[UR12][R24.64] ;  /* 0x0000000c18147981 */ /* 0x000ea2000c1e1900 */
[----:B------:R-:W-:-:S03]  /*02e0*/  IMAD.WIDE.U32 R26, R7, 0x4, R22 ;  /* 0x00000004071a7825 */ /* 0x000fc600078e0016 */
[----:B--2---:R0:W-:Y:S04]  /*02f0*/  STG.E desc[UR12][R28.64], R20 ;  /* 0x000000141c007986 */ /* 0x0041e8000c10190c */
[----:B------:R-:W2:Y:S01]  /*0300*/  LDG.E R18, desc[UR12][R26.64] ;  /* 0x0000000c1a127981 */ /* 0x000ea2000c1e1900 */
[----:B0-----:R-:W-:-:S03]  /*0310*/  IMAD.WIDE.U32 R28, R9, 0x4, R22 ;  /* 0x00000004091c7825 */ /* 0x001fc600078e0016 */
[----:B--2---:R-:W-:Y:S04]  /*0320*/  STG.E desc[UR12][R24.64], R18 ;  /* 0x0000001218007986 */ /* 0x004fe8000c10190c */
[----:B------:R-:W2:Y:S04]  /*0330*/  LDG.E R20, desc[UR12][R28.64] ;  /* 0x0000000c1c147981 */ /* 0x000ea8000c1e1900 */
        /* <DEDUP_REMOVED lines=33> */
[----:B------:R-:W-:-:S03]  /*0550*/  IMAD.WIDE.U32 R22, R12, 0x4, R22 ;  /* 0x000000040c167825 */ /* 0x000fc600078e0016 */
[----:B--2---:R0:W-:Y:S04]  /*0560*/  STG.E desc[UR12][R24.64], R18 ;  /* 0x0000001218007986 */ /* 0x0041e8000c10190c */
[----:B------:R-:W2:Y:S01]  /*0570*/  LDG.E R23, desc[UR12][R22.64] ;  /* 0x0000000c16177981 */ /* 0x000ea2000c1e1900 */
[----:B------:R-:W-:Y:S01]  /*0580*/  UIADD3 UR6, UPT, UPT, UR6, 0x10, URZ ;  /* 0x0000001006067890 */ /* 0x000fe2000fffe0ff */
[C---:B------:R-:W-:Y:S01]  /*0590*/  LEA R16, R0.reuse, R16, 0x4 ;  /* 0x0000001000107211 */ /* 0x040fe200078e20ff */
[----:B------:R-:W-:Y:S01]  /*05a0*/  UIADD3 UR4, UPT, UPT, UR4, 0x10, URZ ;  /* 0x0000001004047890 */ /* 0x000fe2000fffe0ff */
[C---:B------:R-:W-:Y:S01]  /*05b0*/  LEA R14, R0.reuse, R14, 0x4 ;  /* 0x0000000e000e7211 */ /* 0x040fe200078e20ff */
[----:B------:R-:W-:Y:S01]  /*05c0*/  UISETP.NE.AND UP0, UPT, UR6, URZ, UPT ;  /* 0x000000ff0600728c */ /* 0x000fe2000bf05270 */
[----:B------:R-:W-:-:S02]  /*05d0*/  LEA R5, R0, R5, 0x4 ;  /* 0x0000000500057211 */ /* 0x000fc400078e20ff */
[C---:B------:R-:W-:Y:S02]  /*05e0*/  LEA R7, R0.reuse, R7, 0x4 ;  /* 0x0000000700077211 */ /* 0x040fe400078e20ff */
[C---:B------:R-:W-:Y:S02]  /*05f0*/  LEA R9, R0.reuse, R9, 0x4 ;  /* 0x0000000900097211 */ /* 0x040fe400078e20ff */
[C---:B------:R-:W-:Y:S02]  /*0600*/  LEA R11, R0.reuse, R11, 0x4 ;  /* 0x0000000b000b7211 */ /* 0x040fe400078e20ff */
[C---:B------:R-:W-:Y:S02]  /*0610*/  LEA R13, R0.reuse, R13, 0x4 ;  /* 0x0000000d000d7211 */ /* 0x040fe400078e20ff */
[C---:B------:R-:W-:Y:S02]  /*0620*/  LEA R15, R0.reuse, R15, 0x4 ;  /* 0x0000000f000f7211 */ /* 0x040fe400078e20ff */
        /* <DEDUP_REMOVED lines=8> */
[----:B------:R-:W-:Y:S01]  /*06b0*/  LEA R12, R0, R12, 0x4 ;  /* 0x0000000c000c7211 */ /* 0x000fe200078e20ff */
[----:B--2---:R0:W-:Y:S01]  /*06c0*/  STG.E desc[UR12][R26.64], R23 ;  /* 0x000000171a007986 */ /* 0x0041e2000c10190c */
[----:B------:R-:W-:Y:S05]  /*06d0*/  BRA.U UP0, `(.L_x_2) ;  /* 0xfffffff900e47547 */ /* 0x000fea000b83ffff */
[----:B------:R-:W-:Y:S02]  /*06e0*/  UIADD3 UR6, UPT, UPT, UR8, -0x1, URZ ;  /* 0xffffffff08067890 */ /* 0x000fe4000fffe0ff */
[----:B------:R-:W-:Y:S02]  /*06f0*/  UIADD3 UR7, UPT, UPT, UR4, 0x1, URZ ;  /* 0x0000000104077890 */ /* 0x000fe4000fffe0ff */
[----:B------:R-:W-:-:S12]  /*0700*/  ULOP3.LUT UR4, UR6, 0xfffffff0, URZ, 0xc0, !UPT ;  /* 0xfffffff006047892 */ /* 0x000fd8000f8ec0ff */
.L_x_1:
[----:B------:R-:W-:-:S04]  /*0710*/  UIADD3 UR6, UPT, UPT, UR8, -0x1, URZ ;  /* 0xffffffff08067890 */ /* 0x000fc8000fffe0ff */
[----:B------:R-:W-:-:S09]  /*0720*/  ULOP3.LUT UP0, UR9, UR6, 0xf, URZ, 0xc0, !UPT ;  /* 0x0000000f06097892 */ /* 0x000fd2000f80c0ff */
[----:B------:R-:W-:Y:S05]  /*0730*/  BRA.U !UP0, `(.L_x_0) ;  /* 0x0000000508487547 */ /* 0x000fea000b800000 */
[----:B------:R-:W-:Y:S02]  /*0740*/  UISETP.GE.U32.AND UP0, UPT, UR9, 0x8, UPT ;  /* 0x000000080900788c */ /* 0x000fe4000bf06070 */
[----:B------:R-:W-:-:S04]  /*0750*/  ULOP3.LUT UR10, UR6, 0x7, URZ, 0xc0, !UPT ;  /* 0x00000007060a7892 */ /* 0x000fc8000f8ec0ff */
[----:B------:R-:W-:-:S03]  /*0760*/  UISETP.NE.AND UP1, UPT, UR10, URZ, UPT ;  /* 0x000000ff0a00728c */ /* 0x000fc6000bf25270 */
[----:B------:R-:W-:Y:S08]  /*0770*/  BRA.U !UP0, `(.L_x_3) ;  /* 0x0000000108947547 */ /* 0x000ff0000b800000 */
[----:B------:R-:W1:Y:S01]  /*0780*/  LDC.64 R4, c[0x0][0x388] ;  /* 0x0000e200ff047b82 */ /* 0x000e620000000a00 */
[----:B------:R-:W-:-:S04]  /*0790*/  IMAD R9, R0, UR7, R3 ;  /* 0x0000000700097c24 */ /* 0x000fc8000f8e0203 */
[----:B-1----:R-:W-:-:S05]  /*07a0*/  IMAD.WIDE.U32 R6, R9, 0x4, R4 ;  /* 0x0000000409067825 */ /* 0x002fca00078e0004 */
[----:B------:R-:W2:Y:S01]  /*07b0*/  LDG.E R17, desc[UR12][R6.64] ;  /* 0x0000000c06117981 */ /* 0x000ea2000c1e1900 */
[----:B------:R-:W-:Y:S01]  /*07c0*/  IMAD R11, R0, UR4, R3 ;  /* 0x00000004000b7c24 */ /* 0x000fe2000f8e0203 */
[----:B------:R-:W-:-:S03]  /*07d0*/  IADD3 R13, PT, PT, R9, R0, RZ ;  /* 0x00000000090d7210 */ /* 0x000fc60007ffe0ff */
[----:B------:R-:W-:-:S04]  /*07e0*/  IMAD.WIDE.U32 R8, R11, 0x4, R4 ;  /* 0x000000040b087825 */ /* 0x000fc800078e0004 */
[C---:B------:R-:W-:Y:S01]  /*07f0*/  IMAD.WIDE.U32 R10, R13.reuse, 0x4, R4 ;  /* 0x000000040d0a7825 */ /* 0x040fe200078e0004 */
[----:B--2---:R1:W-:Y:S04]  /*0800*/  STG.E desc[UR12][R8.64], R17 ;  /* 0x0000001108007986 */ /* 0x0043e8000c10190c */
[----:B------:R-:W2:Y:S01]  /*0810*/  LDG.E R19, desc[UR12][R10.64] ;  /* 0x0000000c0a137981 */ /* 0x000ea2000c1e1900 */
[----:B------:R-:W-:-:S05]  /*0820*/  IADD3 R15, PT, PT, R13, R0, RZ ;  /* 0x000000000d0f7210 */ /* 0x000fca0007ffe0ff */
[C-C-:B------:R-:W-:Y:S01]  /*0830*/  IMAD.WIDE.U32 R12, R15.reuse, 0x4, R4.reuse ;  /* 0x000000040f0c7825 */ /* 0x140fe200078e0004 */
[-C--:B0-----:R-:W-:Y:S01]  /*0840*/  IADD3 R23, PT, PT, R15, R0.reuse, RZ ;  /* 0x000000000f177210 */ /* 0x081fe20007ffe0ff */
[----:B--2---:R0:W-:Y:S04]  /*0850*/  STG.E desc[UR12][R6.64], R19 ;  /* 0x0000001306007986 */ /* 0x0041e8000c10190c */
[----:B------:R-:W2:Y:S01]  /*0860*/  LDG.E R21, desc[UR12][R12.64] ;  /* 0x0000000c0c157981 */ /* 0x000ea2000c1e1900 */
[C-C-:B------:R-:W-:Y:S01]  /*0870*/  IMAD.WIDE.U32 R14, R23.reuse, 0x4, R4.reuse ;  /* 0x00000004170e7825 */ /* 0x140fe200078e0004 */
[-C--:B------:R-:W-:Y:S02]  /*0880*/  IADD3 R23, PT, PT, R23, R0.reuse, RZ ;  /* 0x0000000017177210 */ /* 0x080fe40007ffe0ff */
[----:B--2---:R2:W-:Y:S04]  /*0890*/  STG.E desc[UR12][R10.64], R21 ;  /* 0x000000150a007986 */ /* 0x0045e8000c10190c */
[----:B------:R-:W3:Y:S01]  /*08a0*/  LDG.E R25, desc[UR12][R14.64] ;  /* 0x0000000c0e197981 */ /* 0x000ee2000c1e1900 */
[C---:B-1----:R-:W-:Y:S01]  /*08b0*/  IMAD.WIDE.U32 R8, R23.reuse, 0x4, R4 ;  /* 0x0000000417087825 */ /* 0x042fe200078e0004 */
[----:B------:R-:W-:-:S02]  /*08c0*/  IADD3 R23, PT, PT, R23, R0, RZ ;  /* 0x0000000017177210 */ /* 0x000fc40007ffe0ff */
[----:B---3--:R1:W-:Y:S04]  /*08d0*/  STG.E desc[UR12][R12.64], R25 ;  /* 0x000000190c007986 */ /* 0x0083e8000c10190c */
[----:B------:R-:W3:Y:S01]  /*08e0*/  LDG.E R17, desc[UR12][R8.64] ;  /* 0x0000000c08117981 */ /* 0x000ee2000c1e1900 */
[C-C-:B0-----:R-:W-:Y:S01]  /*08f0*/  IMAD.WIDE.U32 R6, R23.reuse, 0x4, R4.reuse ;  /* 0x0000000417067825 */ /* 0x141fe200078e0004 */
[-C--:B------:R-:W-:Y:S02]  /*0900*/  IADD3 R23, PT, PT, R23, R0.reuse, RZ ;  /* 0x0000000017177210 */ /* 0x080fe40007ffe0ff */
[----:B---3--:R1:W-:Y:S04]  /*0910*/  STG.E desc[UR12][R14.64], R17 ;  /* 0x000000110e007986 */ /* 0x0083e8000c10190c */
[----:B------:R-:W3:Y:S01]  /*0920*/  LDG.E R19, desc[UR12][R6.64] ;  /* 0x0000000c06137981 */ /* 0x000ee2000c1e1900 */
[C---:B--2---:R-:W-:Y:S01]  /*0930*/  IMAD.WIDE.U32 R10, R23.reuse, 0x4, R4 ;  /* 0x00000004170a7825 */ /* 0x044fe200078e0004 */
[----:B------:R-:W-:-:S02]  /*0940*/  IADD3 R23, PT, PT, R23, R0, RZ ;  /* 0x0000000017177210 */ /* 0x000fc40007ffe0ff */
[----:B---3--:R1:W-:Y:S04]  /*0950*/  STG.E desc[UR12][R8.64], R19 ;  /* 0x0000001308007986 */ /* 0x0083e8000c10190c */
[----:B------:R-:W2:Y:S01]  /*0960*/  LDG.E R21, desc[UR12][R10.64] ;  /* 0x0000000c0a157981 */ /* 0x000ea2000c1e1900 */
[----:B------:R-:W-:-:S03]  /*0970*/  IMAD.WIDE.U32 R4, R23, 0x4, R4 ;  /* 0x0000000417047825 */ /* 0x000fc600078e0004 */
[----:B--2---:R1:W-:Y:S04]  /*0980*/  STG.E desc[UR12][R6.64], R21 ;  /* 0x0000001506007986 */ /* 0x0043e8000c10190c */
[----:B------:R-:W2:Y:S01]  /*0990*/  LDG.E R5, desc[UR12][R4.64] ;  /* 0x0000000c04057981 */ /* 0x000ea2000c1e1900 */
[----:B------:R-:W-:Y:S02]  /*09a0*/  UIADD3 UR4, UPT, UPT, UR7, 0x7, URZ ;  /* 0x0000000707047890 */ /* 0x000fe4000fffe0ff */
[----:B------:R-:W-:Y:S01]  /*09b0*/  UIADD3 UR7, UPT, UPT, UR7, 0x8, URZ ;  /* 0x0000000807077890 */ /* 0x000fe2000fffe0ff */
[----:B--2---:R1:W-:Y:S11]  /*09c0*/  STG.E desc[UR12][R10.64], R5 ;  /* 0x000000050a007986 */ /* 0x0043f6000c10190c */
.L_x_3:
[----:B------:R-:W-:Y:S05]  /*09d0*/  BRA.U !UP1, `(.L_x_0) ;  /* 0x0000000109a07547 */ /* 0x000fea000b800000 */
[----:B------:R-:W-:Y:S02]  /*09e0*/  UISETP.GE.U32.AND UP0, UPT, UR10, 0x4, UPT ;  /* 0x000000040a00788c */ /* 0x000fe4000bf06070 */
[----:B------:R-:W-:-:S04]  /*09f0*/  ULOP3.LUT UR6, UR6, 0x3, URZ, 0xc0, !UPT ;  /* 0x0000000306067892 */ /* 0x000fc8000f8ec0ff */
[----:B------:R-:W-:-:S03]  /*0a00*/  UISETP.NE.AND UP1, UPT, UR6, URZ, UPT ;  /* 0x000000ff0600728c */ /* 0x000fc6000bf25270 */
[----:B------:R-:W-:Y:S08]  /*0a10*/  BRA.U !UP0, `(.L_x_4) ;  /* 0x0000000108547547 */ /* 0x000ff0000b800000 */
[----:B-1----:R-:W1:Y:S01]  /*0a20*/  LDC.64 R4, c[0x0][0x388] ;  /* 0x0000e200ff047b82 */ /* 0x002e620000000a00 */
        /* <DEDUP_REMOVED lines=8> */
[----:B------:R-:W3:Y:S01]  /*0ab0*/  LDG.E R17, desc[UR12][R10.64] ;  /* 0x0000000c0a117981 */ /* 0x000ee2000c1e1900 */
[----:B------:R-:W-:-:S05]  /*0ac0*/  IADD3 R21, PT, PT, R13, R0, RZ ;  /* 0x000000000d157210 */ /* 0x000fca0007ffe0ff */
[C-C-:B------:R-:W-:Y:S01]  /*0ad0*/  IMAD.WIDE.U32 R12, R21.reuse, 0x4, R4.reuse ;  /* 0x00000004150c7825 */ /* 0x140fe200078e0004 */
[----:B------:R-:W-:Y:S01]  /*0ae0*/  IADD3 R21, PT, PT, R21, R0, RZ ;  /* 0x0000000015157210 */ /* 0x000fe20007ffe0ff */
[----:B---3--:R2:W-:Y:S04]  /*0af0*/  STG.E desc[UR12][R6.64], R17 ;  /* 0x0000001106007986 */ /* 0x0085e8000c10190c */
[----:B------:R-:W3:Y:S01]  /*0b00*/  LDG.E R19, desc[UR12][R12.64] ;  /* 0x0000000c0c137981 */ /* 0x000ee2000c1e1900 */
[----:B------:R-:W-:-:S03]  /*0b10*/  IMAD.WIDE.U32 R4, R21, 0x4, R4 ;  /* 0x0000000415047825 */ /* 0x000fc600078e0004 */
[----:B---3--:R2:W-:Y:S04]  /*0b20*/  STG.E desc[UR12][R10.64], R19 ;  /* 0x000000130a007986 */ /* 0x0085e8000c10190c */
[----:B------:R-:W3:Y:S01]  /*0b30*/  LDG.E R5, desc[UR12][R4.64] ;  /* 0x0000000c04057981 */ /* 0x000ee2000c1e1900 */
[----:B------:R-:W-:Y:S02]  /*0b40*/  UIADD3 UR4, UPT, UPT, UR7, 0x3, URZ ;  /* 0x0000000307047890 */ /* 0x000fe4000fffe0ff */
[----:B------:R-:W-:Y:S01]  /*0b50*/  UIADD3 UR7, UPT, UPT, UR7, 0x4, URZ ;  /* 0x0000000407077890 */ /* 0x000fe2000fffe0ff */
[----:B---3--:R2:W-:Y:S11]  /*0b60*/  STG.E desc[UR12][R12.64], R5 ;  /* 0x000000050c007986 */ /* 0x0085f6000c10190c */
.L_x_4:
[----:B------:R-:W-:Y:S05]  /*0b70*/  BRA.U !UP1, `(.L_x_0) ;  /* 0x0000000109387547 */ /* 0x000fea000b800000 */
[----:B-12---:R-:W1:Y:S01]  /*0b80*/  LDC.64 R8, c[0x0][0x388] ;  /* 0x0000e200ff087b82 */ /* 0x006e620000000a00 */
[----:B------:R-:W-:Y:S01]  /*0b90*/  IMAD R11, R0, UR7, R3 ;  /* 0x00000007000b7c24 */ /* 0x000fe2000f8e0203 */
[----:B------:R-:W-:-:S12]  /*0ba0*/  UIADD3 UR6, UPT, UPT, -UR6, URZ, URZ ;  /* 0x000000ff06067290 */ /* 0x000fd8000fffe1ff */
.L_x_5:
[----:B-1-3--:R-:W-:-:S06]  /*0bb0*/  IMAD.WIDE.U32 R4, R11, 0x4, R8 ;  /* 0x000000040b047825 */ /* 0x00afcc00078e0008 */
[----:B------:R-:W2:Y:S01]  /*0bc0*/  LDG.E R5, desc[UR12][R4.64] ;  /* 0x0000000c04057981 */ /* 0x000ea2000c1e1900 */
[----:B------:R-:W-:Y:S01]  /*0bd0*/  IMAD R7, R0, UR4, R3 ;  /* 0x0000000400077c24 */ /* 0x000fe2000f8e0203 */
[----:B------:R-:W-:Y:S01]  /*0be0*/  UIADD3 UR6, UPT, UPT, UR6, 0x1, URZ ;  /* 0x0000000106067890 */ /* 0x000fe2000fffe0ff */
[----:B------:R-:W-:Y:S01]  /*0bf0*/  IADD3 R11, PT, PT, R11, R0, RZ ;  /* 0x000000000b0b7210 */ /* 0x000fe20007ffe0ff */
[----:B------:R-:W-:Y:S01]  /*0c00*/  UMOV UR4, UR7 ;  /* 0x0000000700047c82 */ /* 0x000fe20008000000 */
[----:B------:R-:W-:Y:S01]  /*0c10*/  IMAD.WIDE.U32 R6, R7, 0x4, R8 ;  /* 0x0000000407067825 */ /* 0x000fe200078e0008 */
[----:B------:R-:W-:Y:S02]  /*0c20*/  UISETP.NE.AND UP0, UPT, UR6, URZ, UPT ;  /* 0x000000ff0600728c */ /* 0x000fe4000bf05270 */
[----:B------:R-:W-:Y:S02]  /*0c30*/  UIADD3 UR7, UPT, UPT, UR7, 0x1, URZ ;  /* 0x0000000107077890 */ /* 0x000fe4000fffe0ff */
[----:B--2---:R3:W-:Y:S05]  /*0c40*/  STG.E desc[UR12][R6.64], R5 ;  /* 0x0000000506007986 */ /* 0x0047ea000c10190c */
[----:B------:R-:W-:Y:S05]  /*0c50*/  BRA.U UP0, `(.L_x_5) ;  /* 0xfffffffd00d47547 */ /* 0x000fea000b83ffff */
.L_x_0:
[----:B-123--:R-:W1:Y:S08]  /*0c60*/  LDC.64 R4, c[0x0][0x390] ;  /* 0x0000e400ff047b82 */ /* 0x00ee700000000a00 */
[----:B------:R-:W2:Y:S08]  /*0c70*/  LDC.64 R6, c[0x0][0x3a0] ;  /* 0x0000e800ff067b82 */ /* 0x000eb00000000a00 */
[----:B0-----:R-:W0:Y:S01]  /*0c80*/  LDC.64 R22, c[0x0][0x388] ;  /* 0x0000e200ff167b82 */ /* 0x001e220000000a00 */
[----:B-1----:R-:W-:-:S06]  /*0c90*/  IMAD.WIDE.U32 R4, R3, 0x4, R4 ;  /* 0x0000000403047825 */ /* 0x002fcc00078e0004 */
[----:B------:R-:W3:Y:S01]  /*0ca0*/  LDG.E R4, desc[UR12][R4.64] ;  /* 0x0000000c04047981 */ /* 0x000ee2000c1e1900 */
[----:B--2---:R-:W-:-:S06]  /*0cb0*/  IMAD.WIDE.U32 R6, R3, 0x4, R6 ;  /* 0x0000000403067825 */ /* 0x004fcc00078e0006 */
[----:B------:R-:W3:Y:S01]  /*0cc0*/  LDG.E R7, desc[UR12][R6.64] ;  /* 0x0000000c06077981 */ /* 0x000ee2000c1e1900 */
[----:B------:R-:W-:-:S06]  /*0cd0*/  UIADD3 UR4, UPT, UPT, UR8, -0x1, URZ ;  /* 0xffffffff08047890 */ /* 0x000fcc000fffe0ff */
[----:B------:R-:W-:-:S04]  /*0ce0*/  IMAD R9, R0, UR4, R3 ;  /* 0x0000000400097c24 */ /* 0x000fc8000f8e0203 */
[----:B0-----:R-:W-:Y:S01]  /*0cf0*/  IMAD.WIDE.U32 R8, R9, 0x4, R22 ;  /* 0x0000000409087825 */ /* 0x001fe200078e0016 */
[----:B------:R-:W-:-:S03]  /*0d00*/  UISETP.NE.AND UP0, UPT, UR8, URZ, UPT ;  /* 0x000000ff0800728c */ /* 0x000fc6000bf05270 */
[----:B------:R-:W-:Y:S02]  /*0d10*/  HFMA2 R14, -RZ, RZ, 0, 0 ;  /* 0x00000000ff0e7431 */ /* 0x000fe400000001ff */
[----:B---3--:R-:W-:-:S05]  /*0d20*/  FMUL R11, R4, R7 ;  /* 0x00000007040b7220 */ /* 0x008fca0000400000 */
[----:B------:R0:W-:Y:S01]  /*0d30*/  STG.E desc[UR12][R8.64], R11 ;  /* 0x0000000b08007986 */ /* 0x0001e2000c10190c */
[----:B------:R-:W-:Y:S05]  /*0d40*/  BRA.U !UP0, `(.L_x_6) ;  /* 0x0000000d08847547 */ /* 0x000fea000b800000 */
[----:B------:R-:W-:Y:S01]  /*0d50*/  UISETP.GE.U32.AND UP1, UPT, UR8, 0x10, UPT ;  /* 0x000000100800788c */ /* 0x000fe2000bf26070 */
[----:B------:R-:W-:Y:S01]  /*0d60*/  MOV R14, RZ ;  /* 0x000000ff000e7202 */ /* 0x000fe20000000f00 */
[----:B------:R-:W-:Y:S01]  /*0d70*/  ULOP3.LUT UR6, UR8, 0xf, URZ, 0xc0, !UPT ;  /* 0x0000000f08067892 */ /* 0x000fe2000f8ec0ff */
[----:B------:R-:W-:-:S03]  /*0d80*/  UMOV UR4, URZ ;  /* 0x000000ff00047c82 */ /* 0x000fc60008000000 */
[----:B------:R-:W-:-:S03]  /*0d90*/  UISETP.NE.AND UP0, UPT, UR6, URZ, UPT ;  /* 0x000000ff0600728c */ /* 0x000fc6000bf05270 */
[----:B------:R-:W-:Y:S08]  /*0da0*/  BRA.U !UP1, `(.L_x_7) ;  /* 0x0000000509e07547 */ /* 0x000ff0000b800000 */
[----:B------:R-:W1:Y:S01]  /*0db0*/  S2R R25, SR_TID.X ;  /* 0x0000000000197919 */ /* 0x000e620000002100 */
[----:B------:R-:W-:Y:S01]  /*0dc0*/  ULOP3.LUT UR4, UR8, 0xfffffff0, URZ, 0xc0, !UPT ;  /* 0xfffffff008047892 */ /* 0x000fe2000f8ec0ff */
[CC--:B------:R-:W-:Y:S01]  /*0dd0*/  LEA R5, R0.reuse, R3.reuse, 0x1 ;  /* 0x0000000300057211 */ /* 0x0c0fe200078e08ff */
[C-C-:B------:R-:W-:Y:S01]  /*0de0*/  IMAD R7, R0.reuse, 0x3, R3.reuse ;  /* 0x0000000300077824 */ /* 0x140fe200078e0203 */
[CC--:B0-----:R-:W-:Y:S01]  /*0df0*/  LEA R9, R0.reuse, R3.reuse, 0x2 ;  /* 0x0000000300097211 */ /* 0x0c1fe200078e10ff */
[C-C-:B------:R-:W-:Y:S01]  /*0e00*/  IMAD R11, R0.reuse, 0x5, R3.reuse ;  /* 0x00000005000b7824 */ /* 0x140fe200078e0203 */
[CC--:B------:R-:W-:Y:S01]  /*0e10*/  LEA R17, R0.reuse, R3.reuse, 0x3 ;  /* 0x0000000300117211 */ /* 0x0c0fe200078e18ff */
[C-C-:B------:R-:W-:Y:S01]  /*0e20*/  IMAD R13, R0.reuse, 0x6, R3.reuse ;  /* 0x00000006000d7824 */ /* 0x140fe200078e0203 */
[----:B------:R-:W-:Y:S01]  /*0e30*/  MOV R14, RZ ;  /* 0x000000ff000e7202 */ /* 0x000fe20000000f00 */
[C-C-:B------:R-:W-:Y:S01]  /*0e40*/  IMAD R15, R0.reuse, 0x7, R3.reuse ;  /* 0x00000007000f7824 */ /* 0x140fe200078e0203 */
[----:B------:R-:W-:Y:S01]  /*0e50*/  MOV R10, R3 ;  /* 0x00000003000a7202 */ /* 0x000fe20000000f00 */
[C-C-:B------:R-:W-:Y:S01]  /*0e60*/  IMAD R19, R0.reuse, 0x9, R3.reuse ;  /* 0x0000000900137824 */ /* 0x140fe200078e0203 */
[----:B------:R-:W-:Y:S01]  /*0e70*/  UIADD3 UR7, UPT, UPT, -UR4, URZ, URZ ;  /* 0x000000ff04077290 */ /* 0x000fe2000fffe1ff */
[----:B------:R-:W-:-:S02]  /*0e80*/  IMAD R21, R0, 0xa, R3 ;  /* 0x0000000a00157824 */ /* 0x000fc400078e0203 */
[C-C-:B------:R-:W-:Y:S02]  /*0e90*/  IMAD R29, R0.reuse, 0xb, R3.reuse ;  /* 0x0000000b001d7824 */ /* 0x140fe400078e0203 */
[C-C-:B------:R-:W-:Y:S02]  /*0ea0*/  IMAD R2, R0.reuse, 0xc, R3.reuse ;  /* 0x0000000c00027824 */ /* 0x140fe400078e0203 */
[C-C-:B------:R-:W-:Y:S02]  /*0eb0*/  IMAD R4, R0.reuse, 0xd, R3.reuse ;  /* 0x0000000d00047824 */ /* 0x140fe400078e0203 */
[C-C-:B------:R-:W-:Y:S02]  /*0ec0*/  IMAD R6, R0.reuse, 0xe, R3.reuse ;  /* 0x0000000e00067824 */ /* 0x140fe400078e0203 */
[C---:B------:R-:W-:Y:S01]  /*0ed0*/  IMAD R8, R0.reuse, 0xf, R3 ;  /* 0x0000000f00087824 */ /* 0x040fe200078e0203 */
[----:B-1----:R-:W-:-:S07]  /*0ee0*/  IADD3 R12, PT, PT, R0, UR5, R25 ;  /* 0x00000005000c7c10 */ /* 0x002fce000fffe019 */
.L_x_8:
[----:B------:R-:W0:Y:S01]  /*0ef0*/  LDC.64 R26, c[0x0][0x3a8] ;  /* 0x0000ea00ff1a7b82 */ /* 0x000e220000000a00 */
[----:B------:R-:W-:-:S05]  /*0f00*/  IMAD.WIDE.U32 R24, R10, 0x4, R22 ;  /* 0x000000040a187825 */ /* 0x000fca00078e0016 */
[----:B------:R0:W2:Y:S02]  /*0f10*/  LDG.E R16, desc[UR12][R24.64] ;  /* 0x0000000c18107981 */ /* 0x0000a4000c1e1900 */
[----:B0-----:R-:W-:-:S05]  /*0f20*/  IMAD.WIDE.U32 R24, R10, 0x4, R26 ;  /* 0x000000040a187825 */ /* 0x001fca00078e001a */
[----:B------:R0:W2:Y:S02]  /*0f30*/  LDG.E R18, desc[UR12][R24.64] ;  /* 0x0000000c18127981 */ /* 0x0000a4000c1e1900 */
[----:B0-----:R-:W-:-:S04]  /*0f40*/  IMAD.WIDE.U32 R24, R12, 0x4, R22 ;  /* 0x000000040c187825 */ /* 0x001fc800078e0016 */
[----:B--2---:R-:W-:Y:S02]  /*0f50*/  FFMA R16, R16, R18, R14 ;  /* 0x0000001210107223 */ /* 0x004fe4000000000e */
        /* <DEDUP_REMOVED lines=66> */
[----:B0-----:R-:W-:-:S04]  /*1380*/  IMAD.WIDE.U32 R24, R6, 0x4, R26 ;  /* 0x0000000406187825 */ /* 0x001fc800078e001a */
[C---:B------:R-:W-:Y:S01]  /*1390*/  IMAD.WIDE.U32 R26, R8.reuse, 0x4, R26 ;  /* 0x00000004081a7825 */ /* 0x040fe200078e001a */
[----:B------:R0:W2:Y:S05]  /*13a0*/  LDG.E R18, desc[UR12][R24.64] ;  /* 0x0000000c18127981 */ /* 0x0000aa000c1e1900 */
[----:B------:R-:W3:Y:S01]  /*13b0*/  LDG.E R27, desc[UR12][R26.64] ;  /* 0x0000000c1a1b7981 */ /* 0x000ee2000c1e1900 */
[----:B0-----:R-:W-:-:S05]  /*13c0*/  IMAD.WIDE.U32 R24, R8, 0x4, R22 ;  /* 0x0000000408187825 */ /* 0x001fca00078e0016 */
[----:B------:R-:W3:Y:S01]  /*13d0*/  LDG.E R20, desc[UR12][R24.64] ;  /* 0x0000000c18147981 */ /* 0x000ee2000c1e1900 */
[----:B------:R-:W-:Y:S01]  /*13e0*/  UIADD3 UR7, UPT, UPT, UR7, 0x10, URZ ;  /* 0x0000001007077890 */ /* 0x000fe2000fffe0ff */
[C---:B------:R-:W-:Y:S02]  /*13f0*/  LEA R12, R0.reuse, R12, 0x4 ;  /* 0x0000000c000c7211 */ /* 0x040fe400078e20ff */
[C---:B------:R-:W-:Y:S01]  /*1400*/  LEA R5, R0.reuse, R5, 0x4 ;  /* 0x0000000500057211 */ /* 0x040fe200078e20ff */
[----:B------:R-:W-:Y:S01]  /*1410*/  UISETP.NE.AND UP1, UPT, UR7, URZ, UPT ;  /* 0x000000ff0700728c */ /* 0x000fe2000bf25270 */
        /* <DEDUP_REMOVED lines=13> */
[----:B------:R-:W-:Y:S01]  /*14f0*/  LEA R10, R0, R10, 0x4 ;  /* 0x0000000a000a7211 */ /* 0x000fe200078e20ff */
[----:B--2---:R-:W-:-:S04]  /*1500*/  FFMA R14, R16, R18, R14 ;  /* 0x00000012100e7223 */ /* 0x004fc8000000000e */
[----:B---3--:R-:W-:Y:S01]  /*1510*/  FFMA R14, R20, R27, R14 ;  /* 0x0000001b140e7223 */ /* 0x008fe2000000000e */
[----:B------:R-:W-:Y:S06]  /*1520*/  BRA.U UP1, `(.L_x_8) ;  /* 0xfffffff901707547 */ /* 0x000fec000b83ffff */
.L_x_7:
[----:B------:R-:W-:Y:S05]  /*1530*/  BRA.U !UP0, `(.L_x_6) ;  /* 0x0000000508887547 */ /* 0x000fea000b800000 */
[----:B------:R-:W-:Y:S02]  /*1540*/  UISETP.GE.U32.AND UP0, UPT, UR6, 0x8, UPT ;  /* 0x000000080600788c */ /* 0x000fe4000bf06070 */
[----:B------:R-:W-:-:S04]  /*1550*/  ULOP3.LUT UR7, UR8, 0x7, URZ, 0xc0, !UPT ;  /* 0x0000000708077892 */ /* 0x000fc8000f8ec0ff */
[----:B------:R-:W-:-:S03]  /*1560*/  UISETP.NE.AND UP1, UPT, UR7, URZ, UPT ;  /* 0x000000ff0700728c */ /* 0x000fc6000bf25270 */
[----:B------:R-:W-:Y:S08]  /*1570*/  BRA.U !UP0, `(.L_x_9) ;  /* 0x0000000108c87547 */ /* 0x000ff0000b800000 */
[----:B------:R-:W1:Y:S01]  /*1580*/  LDC.64 R16, c[0x0][0x3a8] ;  /* 0x0000ea00ff107b82 */ /* 0x000e620000000a00 */
[----:B0-----:R-:W-:-:S04]  /*1590*/  IMAD R11, R0, UR4, R3 ;  /* 0x00000004000b7c24 */ /* 0x001fc8000f8e0203 */
[C---:B------:R-:W-:Y:S01]  /*15a0*/  IMAD.WIDE.U32 R26, R11.reuse, 0x4, R22 ;  /* 0x000000040b1a7825 */ /* 0x040fe200078e0016 */
[----:B------:R-:W-:-:S04]  /*15b0*/  IADD3 R21, PT, PT, R11, R0, RZ ;  /* 0x000000000b157210 */ /* 0x000fc80007ffe0ff */
[CC--:B------:R-:W-:Y:S01]  /*15c0*/  IADD3 R9, PT, PT, R21.reuse, R0.reuse, RZ ;  /* 0x0000000015097210 */ /* 0x0c0fe20007ffe0ff */
[--C-:B------:R-:W-:Y:S01]  /*15d0*/  IMAD.WIDE.U32 R28, R21, 0x4, R22.reuse ;  /* 0x00000004151c7825 */ /* 0x100fe200078e0016 */
[----:B------:R-:W2:Y:S02]  /*15e0*/  LDG.E R5, desc[UR12][R26.64] ;  /* 0x0000000c1a057981 */ /* 0x000ea4000c1e1900 */
[C---:B------:R-:W-:Y:S01]  /*15f0*/  IADD3 R13, PT, PT, R9.reuse, R0, RZ ;  /* 0x00000000090d7210 */ /* 0x040fe20007ffe0ff */
[----:B------:R-:W-:Y:S01]  /*1600*/  IMAD.WIDE.U32 R24, R9, 0x4, R22 ;  /* 0x0000000409187825 */ /* 0x000fe200078e0016 */
[----:B------:R-:W3:Y:S03]  /*1610*/  LDG.E R7, desc[UR12][R28.64] ;  /* 0x0000000c1c077981 */ /* 0x000ee6000c1e1900 */
[----:B-1----:R-:W-:-:S04]  /*1620*/  IMAD.WIDE.U32 R10, R11, 0x4, R16 ;  /* 0x000000040b0a7825 */ /* 0x002fc800078e0010 */
[----:B------:R-:W-:Y:S01]  /*1630*/  IMAD.WIDE.U32 R20, R21, 0x4, R16 ;  /* 0x0000000415147825 */ /* 0x000fe200078e0010 */
[----:B------:R0:W2:Y:S01]  /*1640*/  LDG.E R4, desc[UR12][R10.64] ;  /* 0x0000000c0a047981 */ /* 0x0000a2000c1e1900 */
[C---:B------:R-:W-:Y:S02]  /*1650*/  IADD3 R15, PT, PT, R13.reuse, R0, RZ ;  /* 0x000000000d0f7210 */ /* 0x040fe40007ffe0ff */
[----:B------:R-:W-:Y:S01]  /*1660*/  IMAD.WIDE.U32 R18, R13, 0x4, R22 ;  /* 0x000000040d127825 */ /* 0x000fe200078e0016 */
[----:B------:R-:W3:Y:S04]  /*1670*/  LDG.E R2, desc[UR12][R20.64] ;  /* 0x0000000c14027981 */ /* 0x000ee8000c1e1900 */
[----:B------:R-:W4:Y:S01]  /*1680*/  LDG.E R8, desc[UR12][R24.64] ;  /* 0x0000000c18087981 */ /* 0x000f22000c1e1900 */
[----:B0-----:R-:W-:-:S03]  /*1690*/  IMAD.WIDE.U32 R10, R9, 0x4, R16 ;  /* 0x00000004090a7825 */ /* 0x001fc600078e0010 */
[----:B------:R0:W5:Y:S01]  /*16a0*/  LDG.E R6, desc[UR12][R18.64] ;  /* 0x0000000c12067981 */ /* 0x000162000c1e1900 */
[----:B------:R-:W-:-:S03]  /*16b0*/  IMAD.WIDE.U32 R12, R13, 0x4, R16 ;  /* 0x000000040d0c7825 */ /* 0x000fc600078e0010 */
[----:B------:R1:W4:Y:S01]  /*16c0*/  LDG.E R9, desc[UR12][R10.64] ;  /* 0x0000000c0a097981 */ /* 0x000322000c1e1900 */
[C---:B------:R-:W-:Y:S01]  /*16d0*/  IMAD.WIDE.U32 R26, R15.reuse, 0x4, R22 ;  /* 0x000000040f1a7825 */ /* 0x040fe200078e0016 */
[----:B0-----:R-:W-:-:S03]  /*16e0*/  IADD3 R19, PT, PT, R15, R0, RZ ;  /* 0x000000000f137210 */ /* 0x001fc60007ffe0ff */
[----:B------:R-:W-:Y:S02]  /*16f0*/  IMAD.WIDE.U32 R28, R15, 0x4, R16 ;  /* 0x000000040f1c7825 */ /* 0x000fe400078e0010 */
[----:B------:R-:W5:Y:S01]  /*1700*/  LDG.E R26, desc[UR12][R26.64] ;  /* 0x0000000c1a1a7981 */ /* 0x000f62000c1e1900 */
[CC--:B-1----:R-:W-:Y:S01]  /*1710*/  IADD3 R11, PT, PT, R19.reuse, R0.reuse, RZ ;  /* 0x00000000130b7210 */ /* 0x0c2fe20007ffe0ff */
[C---:B------:R-:W-:Y:S02]  /*1720*/  IMAD.WIDE.U32 R24, R19.reuse, 0x4, R22 ;  /* 0x0000000413187825 */ /* 0x040fe400078e0016 */
[----:B------:R0:W5:Y:S02]  /*1730*/  LDG.E R15, desc[UR12][R12.64] ;  /* 0x0000000c0c0f7981 */ /* 0x000164000c1e1900 */
[----:B------:R-:W-:Y:S02]  /*1740*/  IMAD.WIDE.U32 R18, R19, 0x4, R16 ;  /* 0x0000000413127825 */ /* 0x000fe400078e0010 */
[----:B------:R-:W5:Y:S01]  /*1750*/  LDG.E R29, desc[UR12][R28.64] ;  /* 0x0000000c1c1d7981 */ /* 0x000f62000c1e1900 */
[----:B------:R-:W-:-:S03]  /*1760*/  IADD3 R21, PT, PT, R11, R0, RZ ;  /* 0x000000000b157210 */ /* 0x000fc60007ffe0ff */
[----:B------:R-:W5:Y:S01]  /*1770*/  LDG.E R24, desc[UR12][R24.64] ;  /* 0x0000000c18187981 */ /* 0x000f62000c1e1900 */
[----:B0-----:R-:W-:-:S03]  /*1780*/  IMAD.WIDE.U32 R12, R11, 0x4, R22 ;  /* 0x000000040b0c7825 */ /* 0x001fc600078e0016 */
[----:B------:R-:W5:Y:S01]  /*1790*/  LDG.E R19, desc[UR12][R18.64] ;  /* 0x0000000c12137981 */ /* 0x000f62000c1e1900 */
[----:B------:R-:W-:-:S03]  /*17a0*/  IMAD.WIDE.U32 R10, R11, 0x4, R16 ;  /* 0x000000040b0a7825 */ /* 0x000fc600078e0010 */
[----:B------:R-:W5:Y:S01]  /*17b0*/  LDG.E R12, desc[UR12][R12.64] ;  /* 0x0000000c0c0c7981 */ /* 0x000f62000c1e1900 */
[----:B------:R-:W-:-:S03]  /*17c0*/  IMAD.WIDE.U32 R16, R21, 0x4, R16 ;  /* 0x0000000415107825 */ /* 0x000fc600078e0010 */
[----:B------:R-:W5:Y:S01]  /*17d0*/  LDG.E R11, desc[UR12][R10.64] ;  /* 0x0000000c0a0b7981 */ /* 0x000f62000c1e1900 */
[----:B------:R-:W-:-:S03]  /*17e0*/  IMAD.WIDE.U32 R20, R21, 0x4, R22 ;  /* 0x0000000415147825 */ /* 0x000fc600078e0016 */
[----:B------:R-:W5:Y:S04]  /*17f0*/  LDG.E R16, desc[UR12][R16.64] ;  /* 0x0000000c10107981 */ /* 0x000f68000c1e1900 */
[----:B------:R-:W5:Y:S01]  /*1800*/  LDG.E R20, desc[UR12][R20.64] ;  /* 0x0000000c14147981 */ /* 0x000f62000c1e1900 */
[----:B------:R-:W-:Y:S01]  /*1810*/  UIADD3 UR4, UPT, UPT, UR4, 0x8, URZ ;  /* 0x0000000804047890 */ /* 0x000fe2000fffe0ff */
[----:B--2---:R-:W-:-:S04]  /*1820*/  FFMA R4, R5, R4, R14 ;  /* 0x0000000405047223 */ /* 0x004fc8000000000e */
[----:B---3--:R-:W-:-:S04]  /*1830*/  FFMA R7, R7, R2, R4 ;  /* 0x0000000207077223 */ /* 0x008fc80000000004 */
[----:B----4-:R-:W-:-:S04]  /*1840*/  FFMA R7, R8, R9, R7 ;  /* 0x0000000908077223 */ /* 0x010fc80000000007 */
[----:B-----5:R-:W-:-:S04]  /*1850*/  FFMA R7, R6, R15, R7 ;  /* 0x0000000f06077223 */ /* 0x020fc80000000007 */
[----:B------:R-:W-:-:S04]  /*1860*/  FFMA R7, R26, R29, R7 ;  /* 0x0000001d1a077223 */ /* 0x000fc80000000007 */
[----:B------:R-:W-:-:S04]  /*1870*/  FFMA R7, R24, R19, R7 ;  /* 0x0000001318077223 */ /* 0x000fc80000000007 */
[----:B------:R-:W-:-:S04]  /*1880*/  FFMA R7, R12, R11, R7 ;  /* 0x0000000b0c077223 */ /* 0x000fc80000000007 */
[----:B------:R-:W-:-:S07]  /*1890*/  FFMA R14, R20, R16, R7 ;  /* 0x00000010140e7223 */ /* 0x000fce0000000007 */
.L_x_9:
[----:B------:R-:W-:Y:S05]  /*18a0*/  BRA.U !UP1, `(.L_x_6) ;  /* 0x0000000109ac7547 */ /* 0x000fea000b800000 */
[----:B------:R-:W-:Y:S02]  /*18b0*/  UISETP.GE.U32.AND UP0, UPT, UR7, 0x4, UPT ;  /* 0x000000040700788c */ /* 0x000fe4000bf06070 */
[----:B------:R-:W-:-:S04]  /*18c0*/  ULOP3.LUT UR6, UR8, 0x3, URZ, 0xc0, !UPT ;  /* 0x0000000308067892 */ /* 0x000fc8000f8ec0ff */
[----:B------:R-:W-:-:S03]  /*18d0*/  UISETP.NE.AND UP1, UPT, UR6, URZ, UPT ;  /* 0x000000ff0600728c */ /* 0x000fc6000bf25270 */
[----:B------:R-:W-:Y:S08]  /*18e0*/  BRA.U !UP0, `(.L_x_10) ;  /* 0x0000000108687547 */ /* 0x000ff0000b800000 */
[----:B------:R-:W1:Y:S01]  /*18f0*/  LDC.64 R4, c[0x0][0x3a8] ;  /* 0x0000ea00ff047b82 */ /* 0x000e620000000a00 */
[----:B------:R-:W-:-:S04]  /*1900*/  IMAD R17, R0, UR4, R3 ;  /* 0x0000000400117c24 */ /* 0x000fc8000f8e0203 */
[C---:B0-----:R-:W-:Y:S01]  /*1910*/  IMAD.WIDE.U32 R10, R17.reuse, 0x4, R22 ;  /* 0x00000004110a7825 */ /* 0x041fe200078e0016 */
[----:B------:R-:W-:-:S04]  /*1920*/  IADD3 R21, PT, PT, R17, R0, RZ ;  /* 0x0000000011157210 */ /* 0x000fc80007ffe0ff */
[CC--:B------:R-:W-:Y:S01]  /*1930*/  IADD3 R7, PT, PT, R21.reuse, R0.reuse, RZ ;  /* 0x0000000015077210 */ /* 0x0c0fe20007ffe0ff */
[--C-:B------:R-:W-:Y:S01]  /*1940*/  IMAD.WIDE.U32 R18, R21, 0x4, R22.reuse ;  /* 0x0000000415127825 */ /* 0x100fe200078e0016 */
[----:B------:R-:W2:Y:S02]  /*1950*/  LDG.E R11, desc[UR12][R10.64] ;  /* 0x0000000c0a0b7981 */ /* 0x000ea4000c1e1900 */
[C---:B------:R-:W-:Y:S01]  /*1960*/  IADD3 R15, PT, PT, R7.reuse, R0, RZ ;  /* 0x00000000070f7210 */ /* 0x040fe20007ffe0ff */
[----:B------:R-:W-:Y:S02]  /*1970*/  IMAD.WIDE.U32 R8, R7, 0x4, R22 ;  /* 0x0000000407087825 */ /* 0x000fe400078e0016 */
[----:B------:R-:W3:Y:S02]  /*1980*/  LDG.E R19, desc[UR12][R18.64] ;  /* 0x0000000c12137981 */ /* 0x000ee4000c1e1900 */
[--C-:B-1----:R-:W-:Y:S02]  /*1990*/  IMAD.WIDE.U32 R16, R17, 0x4, R4.reuse ;  /* 0x0000000411107825 */ /* 0x102fe400078e0004 */
[----:B------:R-:W4:Y:S02]  /*19a0*/  LDG.E R9, desc[UR12][R8.64] ;  /* 0x0000000c08097981 */ /* 0x000f24000c1e1900 */
[----:B------:R-:W-:-:S02]  /*19b0*/  IMAD.WIDE.U32 R20, R21, 0x4, R4 ;  /* 0x0000000415147825 */ /* 0x000fc400078e0004 */
[----:B------:R-:W2:Y:S02]  /*19c0*/  LDG.E R2, desc[UR12][R16.64] ;  /* 0x0000000c10027981 */ /* 0x000ea4000c1e1900 */
[----:B------:R-:W-:Y:S02]  /*19d0*/  IMAD.WIDE.U32 R6, R7, 0x4, R4 ;  /* 0x0000000407067825 */ /* 0x000fe400078e0004 */
[----:B------:R-:W3:Y:S02]  /*19e0*/  LDG.E R20, desc[UR12][R20.64] ;  /* 0x0000000c14147981 */ /* 0x000ee4000c1e1900 */
[C---:B------:R-:W-:Y:S02]  /*19f0*/  IMAD.WIDE.U32 R12, R15.reuse, 0x4, R22 ;  /* 0x000000040f0c7825 */ /* 0x040fe400078e0016 */
[----:B------:R-:W4:Y:S02]  /*1a00*/  LDG.E R6, desc[UR12][R6.64] ;  /* 0x0000000c06067981 */ /* 0x000f24000c1e1900 */
[----:B------:R-:W-:-:S02]  /*1a10*/  IMAD.WIDE.U32 R4, R15, 0x4, R4 ;  /* 0x000000040f047825 */ /* 0x000fc400078e0004 */
[----:B------:R-:W5:Y:S04]  /*1a20*/  LDG.E R13, desc[UR12][R12.64] ;  /* 0x0000000c0c0d7981 */ /* 0x000f68000c1e1900 */
[----:B------:R-:W5:Y:S01]  /*1a30*/  LDG.E R4, desc[UR12][R4.64] ;  /* 0x0000000c04047981 */ /* 0x000f62000c1e1900 */
[----:B------:R-:W-:Y:S01]  /*1a40*/  UIADD3 UR4, UPT, UPT, UR4, 0x4, URZ ;  /* 0x0000000404047890 */ /* 0x000fe2000fffe0ff */
[----:B--2---:R-:W-:-:S04]  /*1a50*/  FFMA R2, R11, R2, R14 ;  /* 0x000000020b027223 */ /* 0x004fc8000000000e */
[----:B---3--:R-:W-:-:S04]  /*1a60*/  FFMA R2, R19, R20, R2 ;  /* 0x0000001413027223 */ /* 0x008fc80000000002 */
[----:B----4-:R-:W-:-:S04]  /*1a70*/  FFMA R2, R9, R6, R2 ;  /* 0x0000000609027223 */ /* 0x010fc80000000002 */
[----:B-----5:R-:W-:-:S07]  /*1a80*/  FFMA R14, R13, R4, R2 ;  /* 0x000000040d0e7223 */ /* 0x020fce0000000002 */
.L_x_10:
[----:B------:R-:W-:Y:S05]  /*1a90*/  BRA.U !UP1, `(.L_x_6) ;  /* 0x0000000109307547 */ /* 0x000fea000b800000 */
[----:B0-----:R-:W0:Y:S01]  /*1aa0*/  LDC.64 R8, c[0x0][0x3a8] ;  /* 0x0000ea00ff087b82 */ /* 0x001e220000000a00 */
[----:B------:R-:W-:Y:S01]  /*1ab0*/  IMAD R11, R0, UR4, R3 ;  /* 0x00000004000b7c24 */ /* 0x000fe2000f8e0203 */
[----:B------:R-:W-:-:S12]  /*1ac0*/  UIADD3 UR6, UPT, UPT, -UR6, URZ, URZ ;  /* 0x000000ff06067290 */ /* 0x000fd8000fffe1ff */
.L_x_11:
[----:B------:R-:W-:-:S04]  /*1ad0*/  IMAD.WIDE.U32 R4, R11, 0x4, R22 ;  /* 0x000000040b047825 */ /* 0x000fc800078e0016 */
[C---:B0-----:R-:W-:Y:S02]  /*1ae0*/  IMAD.WIDE.U32 R6, R11.reuse, 0x4, R8 ;  /* 0x000000040b067825 */ /* 0x041fe400078e0008 */
[----:B------:R-:W2:Y:S04]  /*1af0*/  LDG.E R5, desc[UR12][R4.64] ;  /* 0x0000000c04057981 */ /* 0x000ea8000c1e1900 */
[----:B------:R-:W2:Y:S01]  /*1b00*/  LDG.E R6, desc[UR12][R6.64] ;  /* 0x0000000c06067981 */ /* 0x000ea2000c1e1900 */
[----:B------:R-:W-:Y:S01]  /*1b10*/  UIADD3 UR6, UPT, UPT, UR6, 0x1, URZ ;  /* 0x0000000106067890 */ /* 0x000fe2000fffe0ff */
[----:B------:R-:W-:-:S03]  /*1b20*/  IADD3 R11, PT, PT, R11, R0, RZ ;  /* 0x000000000b0b7210 */ /* 0x000fc60007ffe0ff */
[----:B------:R-:W-:Y:S01]  /*1b30*/  UISETP.NE.AND UP0, UPT, UR6, URZ, UPT ;  /* 0x000000ff0600728c */ /* 0x000fe2000bf05270 */
[----:B--2---:R-:W-:-:S08]  /*1b40*/  FFMA R14, R5, R6, R14 ;  /* 0x00000006050e7223 */ /* 0x004fd0000000000e */
[----:B------:R-:W-:Y:S05]  /*1b50*/  BRA.U UP0, `(.L_x_11) ;  /* 0xfffffffd00dc7547 */ /* 0x000fea000b83ffff */
.L_x_6:
[----:B------:R-:W1:Y:S01]  /*1b60*/  LDCU UR4, c[0x0][0x3c0] ;  /* 0x00007800ff0477ac */ /* 0x000e620008000800 */
[----:B------:R-:W2:Y:S08]  /*1b70*/  LDC.64 R6, c[0x0][0x398] ;  /* 0x0000e600ff067b82 */ /* 0x000eb00000000a00 */
[----:B0-----:R-:W0:Y:S01]  /*1b80*/  LDC.64 R8, c[0x0][0x380] ;  /* 0x0000e000ff087b82 */ /* 0x001e220000000a00 */
[----:B-1----:R-:W-:Y:S01]  /*1b90*/  ISETP.NE.AND P0, PT, RZ, UR4, PT ;  /* 0x00000004ff007c0c */ /* 0x002fe2000bf05270 */
[----:B--2---:R-:W-:-:S12]  /*1ba0*/  IMAD.WIDE.U32 R6, R3, 0x4, R6 ;  /* 0x0000000403067825 */ /* 0x004fd800078e0006 */
[----:B------:R-:W1:Y:S01]  /*1bb0*/  @P0 LDC.64 R4, c[0x0][0x3b0] ;  /* 0x0000ec00ff040b82 */ /* 0x000e620000000a00 */
[----:B------:R-:W2:Y:S01]  /*1bc0*/  LDG.E R7, desc[UR12][R6.64] ;  /* 0x0000000c06077981 */ /* 0x000ea2000c1e1900 */
[----:B-1----:R-:W-:-:S06]  /*1bd0*/  @P0 IMAD.WIDE.U32 R4, R3, 0x4, R4 ;  /* 0x0000000403040825 */ /* 0x002fcc00078e0004 */
[----:B------:R-:W3:Y:S01]  /*1be0*/  @P0 LDG.E R5, desc[UR12][R4.64] ;  /* 0x0000000c04050981 */ /* 0x000ee2000c1e1900 */
[----:B0-----:R-:W-:-:S04]  /*1bf0*/  IMAD.WIDE.U32 R2, R3, 0x4, R8 ;  /* 0x0000000403027825 */ /* 0x001fc800078e0008 */
[----:B---3--:R-:W-:-:S04]  /*1c00*/  @P0 FADD R14, R14, R5 ;  /* 0x000000050e0e0221 */ /* 0x008fc80000000000 */
[----:B--2---:R-:W-:-:S05]  /*1c10*/  FMUL R9, R7, R14 ;  /* 0x0000000e07097220 */ /* 0x004fca0000400000 */
[----:B------:R-:W-:Y:S01]  /*1c20*/  STG.E desc[UR12][R2.64], R9 ;  /* 0x0000000902007986 */ /* 0x000fe2000c10190c */
[----:B------:R-:W-:Y:S05]  /*1c30*/  EXIT ;  /* 0x000000000000794d */ /* 0x000fea0003800000 */
.L_x_12:
[----:B------:R-:W-:-:S00]  /*1c40*/  BRA `(.L_x_12) ;  /* 0xfffffffc00fc7947 */ /* 0x000fc0000383ffff */
[----:B------:R-:W-:-:S00]  /*1c50*/  NOP ;  /* 0x0000000000007918 */ /* 0x000fc00000000000 */
        /* <DEDUP_REMOVED lines=10> */
.L_x_13:


//--------------------- .nv.shared.reserved.0     --------------------------
	.section	.nv.shared.reserved.0,"aw",@nobits
	.weak		__nv_reservedSMEM_offset_0_alias
	.size		__nv_reservedSMEM_offset_0_alias, 0, 64
	.other		__nv_reservedSMEM_offset_0_alias,@"STO_CUDA_RESERVED_SHARED STV_DEFAULT"
__nv_reservedSMEM_offset_0_alias:
	.zero		0
	.zero		64


//--------------------- .nv.constant0.talu_shortconv_step_f32 --------------------------
	.section	.nv.constant0.talu_shortconv_step_f32,"a",@progbits
	.sectionflags	@""
	.align	4
.nv.constant0.talu_shortconv_step_f32:
	.zero		964


//--------------------- SYMBOLS --------------------------

	.type		.nv.reservedSmem.offset0,@object
	.size		.nv.reservedSmem.offset0,0x4
